	.target	sm_90a

	.elftype	@"ET_EXEC"


//--------------------- .note.nv.tkinfo           --------------------------
	.section	.note.nv.tkinfo,"",@"SHT_NOTE"
	.sectionflags	@"SHF_NOTE_NV_TKINFO"
	.tkinfo
        /*0018*/ 	.word	0x00000002
        /*0030*/ 	.string	""
        /*0030*/ 	.string	"ptxas"
        /*0030*/ 	.string	"Cuda compilation tools, release 13.0, V13.0.88"
        /*0030*/ 	.string	"Build cuda_13.0.r13.0/compiler.36424714_0"
        /*0030*/ 	.string	"-arch sm_90a -m 64 "



//--------------------- .note.nv.cuinfo           --------------------------
	.section	.note.nv.cuinfo,"",@"SHT_NOTE"
	.sectionflags	@"SHF_NOTE_NV_CUINFO"
        /*0018*/ 	.short	0x0002
        /*001a*/ 	.short	0x005a
        /*001c*/ 	.short	0x0082
	.zero		2


//--------------------- .nv.info                  --------------------------
	.section	.nv.info,"",@"SHT_CUDA_INFO"
	.align	4


	//----- nvinfo : EIATTR_REGCOUNT
	.align		4
        /*0000*/ 	.byte	0x04, 0x2f
        /*0002*/ 	.short	(.L_15 - .L_14)
	.align		4
.L_14:
        /*0004*/ 	.word	index@(_ZN7cutlass13device_kernelINS_4gemm6kernel13GemmUniversalIN4cute5tupleIJiiiiEEENS1_10collective13CollectiveMmaINS1_34MainloopSm90TmaGmmaWarpSpecializedILi5ENS5_IJNS4_1CILi1EEESB_SB_EEENS1_35KernelTmaWarpSpecializedCooperativeEEENS5_IJNSA_ILi256EEENSA_ILi64EEENSA_ILi128EEEEEENS_10tfloat32_tENS5_IJlSB_lEEESJ_SK_NS4_8TiledMMAINS4_8MMA_AtomIJNS4_4SM904GMMA29MMA_64x64x8_F32TF32TF32_SS_TNILNSO_7ScaleInE1ELSQ_1EEEEEENS4_6LayoutINS5_IJNSA_ILi2EEESB_SB_EEENS5_IJSB_NSA_ILi0EEESW_EEEEENS5_IJNS4_10UnderscoreESZ_SZ_EEEEENS4_13SM90_TMA_LOADENS4_14ComposedLayoutINS4_7SwizzleILi3ELi4ELi3EEENS4_18smem_ptr_flag_bitsILi32EEENST_INS5_IJNSA_ILi8EEENSA_ILi32EEEEEENS5_IJS19_SB_EEEEEEEvNS4_8identityES12_S1D_vS1E_EENS_8epilogue10collective6detail29Sm90TmaWarpSpecializedAdapterINS1H_15DefaultEpilogueISJ_SK_SK_NS1G_6thread17LinearCombinationISJ_Li1EffLNS1L_9ScaleType4KindE0ELNS_15FloatRoundStyleE2ESJ_EENS1_15EpilogueDefaultEEEEEvvEEEEvNT_6ParamsE)
        /*0008*/ 	.word	0x000000a8


	//----- nvinfo : EIATTR_FRAME_SIZE
	.align		4
.L_15:
        /*000c*/ 	.byte	0x04, 0x11
        /*000e*/ 	.short	(.L_17 - .L_16)
	.align		4
.L_16:
        /*0010*/ 	.word	index@(_ZN7cutlass13device_kernelINS_4gemm6kernel13GemmUniversalIN4cute5tupleIJiiiiEEENS1_10collective13CollectiveMmaINS1_34MainloopSm90TmaGmmaWarpSpecializedILi5ENS5_IJNS4_1CILi1EEESB_SB_EEENS1_35KernelTmaWarpSpecializedCooperativeEEENS5_IJNSA_ILi256EEENSA_ILi64EEENSA_ILi128EEEEEENS_10tfloat32_tENS5_IJlSB_lEEESJ_SK_NS4_8TiledMMAINS4_8MMA_AtomIJNS4_4SM904GMMA29MMA_64x64x8_F32TF32TF32_SS_TNILNSO_7ScaleInE1ELSQ_1EEEEEENS4_6LayoutINS5_IJNSA_ILi2EEESB_SB_EEENS5_IJSB_NSA_ILi0EEESW_EEEEENS5_IJNS4_10UnderscoreESZ_SZ_EEEEENS4_13SM90_TMA_LOADENS4_14ComposedLayoutINS4_7SwizzleILi3ELi4ELi3EEENS4_18smem_ptr_flag_bitsILi32EEENST_INS5_IJNSA_ILi8EEENSA_ILi32EEEEEENS5_IJS19_SB_EEEEEEEvNS4_8identityES12_S1D_vS1E_EENS_8epilogue10collective6detail29Sm90TmaWarpSpecializedAdapterINS1H_15DefaultEpilogueISJ_SK_SK_NS1G_6thread17LinearCombinationISJ_Li1EffLNS1L_9ScaleType4KindE0ELNS_15FloatRoundStyleE2ESJ_EENS1_15EpilogueDefaultEEEEEvvEEEEvNT_6ParamsE)
        /*0014*/ 	.word	0x00000000


	//----- nvinfo : EIATTR_MIN_STACK_SIZE
	.align		4
.L_17:
        /*0018*/ 	.byte	0x04, 0x12
        /*001a*/ 	.short	(.L_19 - .L_18)
	.align		4
.L_18:
        /*001c*/ 	.word	index@(_ZN7cutlass13device_kernelINS_4gemm6kernel13GemmUniversalIN4cute5tupleIJiiiiEEENS1_10collective13CollectiveMmaINS1_34MainloopSm90TmaGmmaWarpSpecializedILi5ENS5_IJNS4_1CILi1EEESB_SB_EEENS1_35KernelTmaWarpSpecializedCooperativeEEENS5_IJNSA_ILi256EEENSA_ILi64EEENSA_ILi128EEEEEENS_10tfloat32_tENS5_IJlSB_lEEESJ_SK_NS4_8TiledMMAINS4_8MMA_AtomIJNS4_4SM904GMMA29MMA_64x64x8_F32TF32TF32_SS_TNILNSO_7ScaleInE1ELSQ_1EEEEEENS4_6LayoutINS5_IJNSA_ILi2EEESB_SB_EEENS5_IJSB_NSA_ILi0EEESW_EEEEENS5_IJNS4_10UnderscoreESZ_SZ_EEEEENS4_13SM90_TMA_LOADENS4_14ComposedLayoutINS4_7SwizzleILi3ELi4ELi3EEENS4_18smem_ptr_flag_bitsILi32EEENST_INS5_IJNSA_ILi8EEENSA_ILi32EEEEEENS5_IJS19_SB_EEEEEEEvNS4_8identityES12_S1D_vS1E_EENS_8epilogue10collective6detail29Sm90TmaWarpSpecializedAdapterINS1H_15DefaultEpilogueISJ_SK_SK_NS1G_6thread17LinearCombinationISJ_Li1EffLNS1L_9ScaleType4KindE0ELNS_15FloatRoundStyleE2ESJ_EENS1_15EpilogueDefaultEEEEEvvEEEEvNT_6ParamsE)
        /*0020*/ 	.word	0x00000000
.L_19:


//--------------------- .nv.compat                --------------------------
	.section	.nv.compat,"",@"SHT_CUDA_COMPAT_INFO"
	.align	4
        /*0000*/ 	.byte	0x02, 0x09, 0x01, 0x00, 0x02, 0x02, 0x04, 0x00, 0x02, 0x05, 0x05, 0x00, 0x03, 0x07, 0x01, 0x01
        /*0010*/ 	.byte	0x02, 0x03, 0x01, 0x00, 0x02, 0x06, 0x01, 0x00, 0x04, 0x0b, 0x08, 0x00, 0x00, 0x00, 0x00, 0x00
        /*0020*/ 	.byte	0x00, 0x00, 0x00, 0x00


//--------------------- .nv.info._ZN7cutlass13device_kernelINS_4gemm6kernel13GemmUniversalIN4cute5tupleIJiiiiEEENS1_10collective13CollectiveMmaINS1_34MainloopSm90TmaGmmaWarpSpecializedILi5ENS5_IJNS4_1CILi1EEESB_SB_EEENS1_35KernelTmaWarpSpecializedCooperativeEEENS5_IJNSA_ILi256EEENSA_ILi64EEENSA_ILi128EEEEEENS_10tfloat32_tENS5_IJlSB_lEEESJ_SK_NS4_8TiledMMAINS4_8MMA_AtomIJNS4_4SM904GMMA29MMA_64x64x8_F32TF32TF32_SS_TNILNSO_7ScaleInE1ELSQ_1EEEEEENS4_6LayoutINS5_IJNSA_ILi2EEESB_SB_EEENS5_IJSB_NSA_ILi0EEESW_EEEEENS5_IJNS4_10UnderscoreESZ_SZ_EEEEENS4_13SM90_TMA_LOADENS4_14ComposedLayoutINS4_7SwizzleILi3ELi4ELi3EEENS4_18smem_ptr_flag_bitsILi32EEENST_INS5_IJNSA_ILi8EEENSA_ILi32EEEEEENS5_IJS19_SB_EEEEEEEvNS4_8identityES12_S1D_vS1E_EENS_8epilogue10collective6detail29Sm90TmaWarpSpecializedAdapterINS1H_15DefaultEpilogueISJ_SK_SK_NS1G_6thread17LinearCombinationISJ_Li1EffLNS1L_9ScaleType4KindE0ELNS_15FloatRoundStyleE2ESJ_EENS1_15EpilogueDefaultEEEEEvvEEEEvNT_6ParamsE --------------------------
	.section	.nv.info._ZN7cutlass13device_kernelINS_4gemm6kernel13GemmUniversalIN4cute5tupleIJiiiiEEENS1_10collective13CollectiveMmaINS1_34MainloopSm90TmaGmmaWarpSpecializedILi5ENS5_IJNS4_1CILi1EEESB_SB_EEENS1_35KernelTmaWarpSpecializedCooperativeEEENS5_IJNSA_ILi256EEENSA_ILi64EEENSA_ILi128EEEEEENS_10tfloat32_tENS5_IJlSB_lEEESJ_SK_NS4_8TiledMMAINS4_8MMA_AtomIJNS4_4SM904GMMA29MMA_64x64x8_F32TF32TF32_SS_TNILNSO_7ScaleInE1ELSQ_1EEEEEENS4_6LayoutINS5_IJNSA_ILi2EEESB_SB_EEENS5_IJSB_NSA_ILi0EEESW_EEEEENS5_IJNS4_10UnderscoreESZ_SZ_EEEEENS4_13SM90_TMA_LOADENS4_14ComposedLayoutINS4_7SwizzleILi3ELi4ELi3EEENS4_18smem_ptr_flag_bitsILi32EEENST_INS5_IJNSA_ILi8EEENSA_ILi32EEEEEENS5_IJS19_SB_EEEEEEEvNS4_8identityES12_S1D_vS1E_EENS_8epilogue10collective6detail29Sm90TmaWarpSpecializedAdapterINS1H_15DefaultEpilogueISJ_SK_SK_NS1G_6thread17LinearCombinationISJ_Li1EffLNS1L_9ScaleType4KindE0ELNS_15FloatRoundStyleE2ESJ_EENS1_15EpilogueDefaultEEEEEvvEEEEvNT_6ParamsE,"",@"SHT_CUDA_INFO"
	.sectionflags	@""
	.align	4


	//----- nvinfo : EIATTR_CUDA_API_VERSION
	.align		4
        /*0000*/ 	.byte	0x04, 0x37
        /*0002*/ 	.short	(.L_21 - .L_20)
.L_20:
        /*0004*/ 	.word	0x00000082


	//----- nvinfo : EIATTR_KPARAM_INFO
	.align		4
.L_21:
        /*0008*/ 	.byte	0x04, 0x17
        /*000a*/ 	.short	(.L_23 - .L_22)
.L_22:
        /*000c*/ 	.word	0x00000000
        /*0010*/ 	.short	0x0000
        /*0012*/ 	.short	0x0070
        /*0014*/ 	.byte	0x00, 0xf0, 0x01, 0x10


	//----- nvinfo : EIATTR_SPARSE_MMA_MASK
	.align		4
.L_23:
        /*0018*/ 	.byte	0x03, 0x50
        /*001a*/ 	.short	0x0000


	//----- nvinfo : EIATTR_MAXREG_COUNT
	.align		4
        /*001c*/ 	.byte	0x03, 0x1b
        /*001e*/ 	.short	0x00a8


	//----- nvinfo : EIATTR_NUM_BARRIERS
	.align		4
        /*0020*/ 	.byte	0x02, 0x4c
        /*0022*/ 	.byte	0x01
	.zero		1


	//----- nvinfo : EIATTR_EXTERNS
	.align		4
        /*0024*/ 	.byte	0x04, 0x0f
        /*0026*/ 	.short	(.L_25 - .L_24)


	//   ....[0]....
	.align		4
.L_24:
        /*0028*/ 	.word	index@(__assertfail)


	//----- nvinfo : EIATTR_MERCURY_ISA_VERSION
	.align		4
.L_25:
        /*002c*/ 	.byte	0x03, 0x5f
        /*002e*/ 	.short	0x0101


	//----- nvinfo : EIATTR_INT_WARP_WIDE_INSTR_OFFSETS
	.align		4
        /*0030*/ 	.byte	0x04, 0x31
        /*0032*/ 	.short	(.L_27 - .L_26)


	//   ....[0]....
.L_26:
        /*0034*/ 	.word	0x000003a0


	//   ....[1]....
        /*0038*/ 	.word	0x000003b0


	//   ....[2]....
        /*003c*/ 	.word	0x000004f0


	//----- nvinfo : EIATTR_COOP_GROUP_MASK_REGIDS
	.align		4
.L_27:
        /*0040*/ 	.byte	0x04, 0x29
        /*0042*/ 	.short	(.L_29 - .L_28)


	//   ....[0]....
.L_28:
        /*0044*/ 	.word	0xffffffff


	//   ....[1]....
        /*0048*/ 	.word	0xffffffff


	//   ....[2]....
        /*004c*/ 	.word	0xffffffff


	//   ....[3]....
        /*0050*/ 	.word	0xffffffff


	//   ....[4]....
        /*0054*/ 	.word	0xffffffff


	//----- nvinfo : EIATTR_COOP_GROUP_INSTR_OFFSETS
	.align		4
.L_29:
        /*0058*/ 	.byte	0x04, 0x28
        /*005a*/ 	.short	(.L_31 - .L_30)


	//   ....[0]....
.L_30:
        /*005c*/ 	.word	0x00000060


	//   ....[1]....
        /*0060*/ 	.word	0x00000070


	//   ....[2]....
        /*0064*/ 	.word	0x00000130


	//   ....[3]....
        /*0068*/ 	.word	0x000002e0


	//   ....[4]....
        /*006c*/ 	.word	0x00001220


	//----- nvinfo : EIATTR_REG_RECONFIG
	.align		4
.L_31:
        /*0070*/ 	.byte	0x01, 0x54
	.zero		2


	//----- nvinfo : EIATTR_SYSCALL_OFFSETS
	.align		4
        /*0074*/ 	.byte	0x04, 0x46
        /*0076*/ 	.short	(.L_33 - .L_32)


	//   ....[0]....
.L_32:
        /*0078*/ 	.word	0x00001410


	//----- nvinfo : EIATTR_MBARRIER_INSTR_OFFSETS
	.align		4
.L_33:
        /*007c*/ 	.byte	0x04, 0x39
        /*007e*/ 	.short	(.L_35 - .L_34)


	//   ....[0]....
.L_34:
        /*0080*/ 	.word	0x00000230
        /*0084*/ 	.word	0x000000ff
        /*0088*/ 	.word	0x00000000
        /*008c*/ 	.short	0x0100
        /*008e*/ 	.byte	0x08
	.zero		1


	//   ....[1]....
        /*0090*/ 	.word	0x00000240
        /*0094*/ 	.word	0x000000ff
        /*0098*/ 	.word	0x00000028
        /*009c*/ 	.short	0x0100
        /*009e*/ 	.byte	0x08
	.zero		1


	//   ....[2]....
        /*00a0*/ 	.word	0x00000250
        /*00a4*/ 	.word	0x000000ff
        /*00a8*/ 	.word	0x00000008
        /*00ac*/ 	.short	0x0100
        /*00ae*/ 	.byte	0x08
	.zero		1


	//   ....[3]....
        /*00b0*/ 	.word	0x00000260
        /*00b4*/ 	.word	0x000000ff
        /*00b8*/ 	.word	0x00000030
        /*00bc*/ 	.short	0x0100
        /*00be*/ 	.byte	0x08
	.zero		1


	//   ....[4]....
        /*00c0*/ 	.word	0x00000270
        /*00c4*/ 	.word	0x000000ff
        /*00c8*/ 	.word	0x00000010
        /*00cc*/ 	.short	0x0100
        /*00ce*/ 	.byte	0x08
	.zero		1


	//   ....[5]....
        /*00d0*/ 	.word	0x00000280
        /*00d4*/ 	.word	0x000000ff
        /*00d8*/ 	.word	0x00000038
        /*00dc*/ 	.short	0x0100
        /*00de*/ 	.byte	0x08
	.zero		1


	//   ....[6]....
        /*00e0*/ 	.word	0x00000290
        /*00e4*/ 	.word	0x000000ff
        /*00e8*/ 	.word	0x00000018
        /*00ec*/ 	.short	0x0100
        /*00ee*/ 	.byte	0x08
	.zero		1


	//   ....[7]....
        /*00f0*/ 	.word	0x000002a0
        /*00f4*/ 	.word	0x000000ff
        /*00f8*/ 	.word	0x00000040
        /*00fc*/ 	.short	0x0100
        /*00fe*/ 	.byte	0x08
	.zero		1


	//   ....[8]....
        /*0100*/ 	.word	0x000002b0
        /*0104*/ 	.word	0x000000ff
        /*0108*/ 	.word	0x00000020
        /*010c*/ 	.short	0x0100
        /*010e*/ 	.byte	0x08
	.zero		1


	//   ....[9]....
        /*0110*/ 	.word	0x000002c0
        /*0114*/ 	.word	0x000000ff
        /*0118*/ 	.word	0x00000048
        /*011c*/ 	.short	0x0100
        /*011e*/ 	.byte	0x08
	.zero		1


	//   ....[10]....
        /*0120*/ 	.word	0x00000570
        /*0124*/ 	.word	0x000000ff
        /*0128*/ 	.word	0x00000060
        /*012c*/ 	.short	0x0100
        /*012e*/ 	.byte	0x08
	.zero		1


	//   ....[11]....
        /*0130*/ 	.word	0x000005f0
        /*0134*/ 	.word	0x000000ff
        /*0138*/ 	.word	0x00000068
        /*013c*/ 	.short	0x0100
        /*013e*/ 	.byte	0x08
	.zero		1


	//   ....[12]....
        /*0140*/ 	.word	0x00001490
        /*0144*/ 	.word	0x00000003
        /*0148*/ 	.word	0x00000000
        /*014c*/ 	.short	0x010a
        /*014e*/ 	.byte	0x3f
	.zero		1


	//   ....[13]....
        /*0150*/ 	.word	0x000014f0
        /*0154*/ 	.word	0x00000003
        /*0158*/ 	.word	0x00000000
        /*015c*/ 	.short	0x010a
        /*015e*/ 	.byte	0x3f
	.zero		1


	//   ....[14]....
        /*0160*/ 	.word	0x000023a0
        /*0164*/ 	.word	0x000000ff
        /*0168*/ 	.word	0x00000000
        /*016c*/ 	.short	0x010a
        /*016e*/ 	.byte	0x04
	.zero		1


	//   ....[15]....
        /*0170*/ 	.word	0x000023e0
        /*0174*/ 	.word	0x000000ff
        /*0178*/ 	.word	0x00000000
        /*017c*/ 	.short	0x010a
        /*017e*/ 	.byte	0x04
	.zero		1


	//   ....[16]....
        /*0180*/ 	.word	0x00003180
        /*0184*/ 	.word	0x000000ff
        /*0188*/ 	.word	0x00000000
        /*018c*/ 	.short	0x0101
        /*018e*/ 	.byte	0x0b
	.zero		1


	//   ....[17]....
        /*0190*/ 	.word	0x00003360
        /*0194*/ 	.word	0x000000ff
        /*0198*/ 	.word	0x00000000
        /*019c*/ 	.short	0x0101
        /*019e*/ 	.byte	0x06
	.zero		1


	//   ....[18]....
        /*01a0*/ 	.word	0x00008d60
        /*01a4*/ 	.word	0x0000000e
        /*01a8*/ 	.word	0x00000028
        /*01ac*/ 	.short	0x010a
        /*01ae*/ 	.byte	0x3f
	.zero		1


	//   ....[19]....
        /*01b0*/ 	.word	0x00009310
        /*01b4*/ 	.word	0x00000006
        /*01b8*/ 	.word	0x00000068
        /*01bc*/ 	.short	0x0101
        /*01be*/ 	.byte	0x3f
	.zero		1


	//   ....[20]....
        /*01c0*/ 	.word	0x00009a30
        /*01c4*/ 	.word	0x00000007
        /*01c8*/ 	.word	0x00000000
        /*01cc*/ 	.short	0x010a
        /*01ce*/ 	.byte	0x3f
	.zero		1


	//   ....[21]....
        /*01d0*/ 	.word	0x00009ab0
        /*01d4*/ 	.word	0x00000009
        /*01d8*/ 	.word	0x00000000
        /*01dc*/ 	.short	0x010a
        /*01de*/ 	.byte	0x3f
	.zero		1


	//   ....[22]....
        /*01e0*/ 	.word	0x00009b40
        /*01e4*/ 	.word	0x00000006
        /*01e8*/ 	.word	0x00000000
        /*01ec*/ 	.short	0x010a
        /*01ee*/ 	.byte	0x3f
	.zero		1


	//   ....[23]....
        /*01f0*/ 	.word	0x00009bd0
        /*01f4*/ 	.word	0x00000009
        /*01f8*/ 	.word	0x00000000
        /*01fc*/ 	.short	0x010a
        /*01fe*/ 	.byte	0x3f
	.zero		1


	//   ....[24]....
        /*0200*/ 	.word	0x00009c60
        /*0204*/ 	.word	0x00000003
        /*0208*/ 	.word	0x00000000
        /*020c*/ 	.short	0x010a
        /*020e*/ 	.byte	0x3f
	.zero		1


	//   ....[25]....
        /*0210*/ 	.word	0x00009cc0
        /*0214*/ 	.word	0x00000003
        /*0218*/ 	.word	0x00000000
        /*021c*/ 	.short	0x010a
        /*021e*/ 	.byte	0x3f
	.zero		1


	//   ....[26]....
        /*0220*/ 	.word	0x00009d20
        /*0224*/ 	.word	0x00000004
        /*0228*/ 	.word	0x00000000
        /*022c*/ 	.short	0x010a
        /*022e*/ 	.byte	0x3f
	.zero		1


	//   ....[27]....
        /*0230*/ 	.word	0x00009df0
        /*0234*/ 	.word	0x0000000e
        /*0238*/ 	.word	0x00000028
        /*023c*/ 	.short	0x010a
        /*023e*/ 	.byte	0x3f
	.zero		1


	//   ....[28]....
        /*0240*/ 	.word	0x00009ec0
        /*0244*/ 	.word	0x00000007
        /*0248*/ 	.word	0x00000000
        /*024c*/ 	.short	0x010a
        /*024e*/ 	.byte	0x3f
	.zero		1


	//   ....[29]....
        /*0250*/ 	.word	0x00009f10
        /*0254*/ 	.word	0x00000009
        /*0258*/ 	.word	0x00000000
        /*025c*/ 	.short	0x010a
        /*025e*/ 	.byte	0x3f
	.zero		1


	//   ....[30]....
        /*0260*/ 	.word	0x00009f60
        /*0264*/ 	.word	0x00000006
        /*0268*/ 	.word	0x00000000
        /*026c*/ 	.short	0x010a
        /*026e*/ 	.byte	0x3f
	.zero		1


	//   ....[31]....
        /*0270*/ 	.word	0x00009fb0
        /*0274*/ 	.word	0x00000009
        /*0278*/ 	.word	0x00000000
        /*027c*/ 	.short	0x010a
        /*027e*/ 	.byte	0x3f
	.zero		1


	//----- nvinfo : EIATTR_NUM_MBARRIERS
	.align		4
.L_35:
        /*0280*/ 	.byte	0x03, 0x38
        /*0282*/ 	.short	0x000c


	//----- nvinfo : EIATTR_EXIT_INSTR_OFFSETS
	.align		4
        /*0284*/ 	.byte	0x04, 0x1c
        /*0286*/ 	.short	(.L_37 - .L_36)


	//   ....[0]....
.L_36:
        /*0288*/ 	.word	0x00000690


	//   ....[1]....
        /*028c*/ 	.word	0x00000f60


	//   ....[2]....
        /*0290*/ 	.word	0x00008440


	//   ....[3]....
        /*0294*/ 	.word	0x00008a70


	//   ....[4]....
        /*0298*/ 	.word	0x00009cb0


	//----- nvinfo : EIATTR_MAX_THREADS
	.align		4
.L_37:
        /*029c*/ 	.byte	0x04, 0x05
        /*029e*/ 	.short	(.L_39 - .L_38)
.L_38:
        /*02a0*/ 	.word	0x00000180
        /*02a4*/ 	.word	0x00000001
        /*02a8*/ 	.word	0x00000001


	//----- nvinfo : EIATTR_CRS_STACK_SIZE
	.align		4
.L_39:
        /*02ac*/ 	.byte	0x04, 0x1e
        /*02ae*/ 	.short	(.L_41 - .L_40)
.L_40:
        /*02b0*/ 	.word	0x00000000


	//----- nvinfo : EIATTR_CBANK_PARAM_SIZE
	.align		4
.L_41:
        /*02b4*/ 	.byte	0x03, 0x19
        /*02b6*/ 	.short	0x0470


	//----- nvinfo : EIATTR_PARAM_CBANK
	.align		4
        /*02b8*/ 	.byte	0x04, 0x0a
        /*02ba*/ 	.short	(.L_43 - .L_42)
	.align		4
.L_42:
        /*02bc*/ 	.word	index@(.nv.constant0._ZN7cutlass13device_kernelINS_4gemm6kernel13GemmUniversalIN4cute5tupleIJiiiiEEENS1_10collective13CollectiveMmaINS1_34MainloopSm90TmaGmmaWarpSpecializedILi5ENS5_IJNS4_1CILi1EEESB_SB_EEENS1_35KernelTmaWarpSpecializedCooperativeEEENS5_IJNSA_ILi256EEENSA_ILi64EEENSA_ILi128EEEEEENS_10tfloat32_tENS5_IJlSB_lEEESJ_SK_NS4_8TiledMMAINS4_8MMA_AtomIJNS4_4SM904GMMA29MMA_64x64x8_F32TF32TF32_SS_TNILNSO_7ScaleInE1ELSQ_1EEEEEENS4_6LayoutINS5_IJNSA_ILi2EEESB_SB_EEENS5_IJSB_NSA_ILi0EEESW_EEEEENS5_IJNS4_10UnderscoreESZ_SZ_EEEEENS4_13SM90_TMA_LOADENS4_14ComposedLayoutINS4_7SwizzleILi3ELi4ELi3EEENS4_18smem_ptr_flag_bitsILi32EEENST_INS5_IJNSA_ILi8EEENSA_ILi32EEEEEENS5_IJS19_SB_EEEEEEEvNS4_8identityES12_S1D_vS1E_EENS_8epilogue10collective6detail29Sm90TmaWarpSpecializedAdapterINS1H_15DefaultEpilogueISJ_SK_SK_NS1G_6thread17LinearCombinationISJ_Li1EffLNS1L_9ScaleType4KindE0ELNS_15FloatRoundStyleE2ESJ_EENS1_15EpilogueDefaultEEEEEvvEEEEvNT_6ParamsE)
        /*02c0*/ 	.short	0x0210
        /*02c2*/ 	.short	0x0470


	//----- nvinfo : EIATTR_SW_WAR
	.align		4
.L_43:
        /*02c4*/ 	.byte	0x04, 0x36
        /*02c6*/ 	.short	(.L_45 - .L_44)
.L_44:
        /*02c8*/ 	.word	0x00000008
.L_45:


//--------------------- .nv.callgraph             --------------------------
	.section	.nv.callgraph,"",@"SHT_CUDA_CALLGRAPH"
	.align	4
	.sectionentsize	8
	.align		4
        /*0000*/ 	.word	0x00000000
	.align		4
        /*0004*/ 	.word	0xffffffff
	.align		4
        /*0008*/ 	.word	index@(_ZN7cutlass13device_kernelINS_4gemm6kernel13GemmUniversalIN4cute5tupleIJiiiiEEENS1_10collective13CollectiveMmaINS1_34MainloopSm90TmaGmmaWarpSpecializedILi5ENS5_IJNS4_1CILi1EEESB_SB_EEENS1_35KernelTmaWarpSpecializedCooperativeEEENS5_IJNSA_ILi256EEENSA_ILi64EEENSA_ILi128EEEEEENS_10tfloat32_tENS5_IJlSB_lEEESJ_SK_NS4_8TiledMMAINS4_8MMA_AtomIJNS4_4SM904GMMA29MMA_64x64x8_F32TF32TF32_SS_TNILNSO_7ScaleInE1ELSQ_1EEEEEENS4_6LayoutINS5_IJNSA_ILi2EEESB_SB_EEENS5_IJSB_NSA_ILi0EEESW_EEEEENS5_IJNS4_10UnderscoreESZ_SZ_EEEEENS4_13SM90_TMA_LOADENS4_14ComposedLayoutINS4_7SwizzleILi3ELi4ELi3EEENS4_18smem_ptr_flag_bitsILi32EEENST_INS5_IJNSA_ILi8EEENSA_ILi32EEEEEENS5_IJS19_SB_EEEEEEEvNS4_8identityES12_S1D_vS1E_EENS_8epilogue10collective6detail29Sm90TmaWarpSpecializedAdapterINS1H_15DefaultEpilogueISJ_SK_SK_NS1G_6thread17LinearCombinationISJ_Li1EffLNS1L_9ScaleType4KindE0ELNS_15FloatRoundStyleE2ESJ_EENS1_15EpilogueDefaultEEEEEvvEEEEvNT_6ParamsE)
	.align		4
        /*000c*/ 	.word	index@(__assertfail)
	.align		4
        /*0010*/ 	.word	0x00000000
	.align		4
        /*0014*/ 	.word	0xfffffffe
	.align		4
        /*0018*/ 	.word	0x00000000
	.align		4
        /*001c*/ 	.word	0xfffffffd
	.align		4
        /*0020*/ 	.word	0x00000000
	.align		4
        /*0024*/ 	.word	0xfffffffc


//--------------------- .nv.constant4             --------------------------
	.section	.nv.constant4,"a",@progbits
	.align	8
	.align		8
.nv.constant4:
        /*0000*/ 	.dword	__assertfail
	.align		8
        /*0008*/ 	.dword	__unnamed_1
	.align		8
        /*0010*/ 	.dword	_ZN40_INTERNAL_128af828_4_k_cu_9155eb41_231144cuda3std3__45__cpo5beginE
	.align		8
        /*0018*/ 	.dword	_ZN40_INTERNAL_128af828_4_k_cu_9155eb41_231144cuda3std3__45__cpo3endE
	.align		8
        /*0020*/ 	.dword	_ZN40_INTERNAL_128af828_4_k_cu_9155eb41_231144cuda3std3__45__cpo6cbeginE
	.align		8
        /*0028*/ 	.dword	_ZN40_INTERNAL_128af828_4_k_cu_9155eb41_231144cuda3std3__45__cpo4cendE
	.align		8
        /*0030*/ 	.dword	_ZN40_INTERNAL_128af828_4_k_cu_9155eb41_231144cuda3std3__442_GLOBAL__N__128af828_4_k_cu_9155eb41_231146ignoreE
	.align		8
        /*0038*/ 	.dword	_ZN40_INTERNAL_128af828_4_k_cu_9155eb41_231144cuda3std3__419piecewise_constructE
	.align		8
        /*0040*/ 	.dword	_ZN40_INTERNAL_128af828_4_k_cu_9155eb41_231144cuda3std3__48in_placeE
	.align		8
        /*0048*/ 	.dword	_ZN40_INTERNAL_128af828_4_k_cu_9155eb41_231144cuda3std6ranges3__45__cpo4swapE
	.align		8
        /*0050*/ 	.dword	_ZN40_INTERNAL_128af828_4_k_cu_9155eb41_231144cuda3std6ranges3__45__cpo9iter_moveE
	.align		8
        /*0058*/ 	.dword	_ZN40_INTERNAL_128af828_4_k_cu_9155eb41_231144cute7productE
	.align		8
        /*0060*/ 	.dword	_ZN40_INTERNAL_128af828_4_k_cu_9155eb41_231144cute1_E
	.align		8
        /*0068*/ 	.dword	$str$22
	.align		8
        /*0070*/ 	.dword	$str$23


//--------------------- .text._ZN7cutlass13device_kernelINS_4gemm6kernel13GemmUniversalIN4cute5tupleIJiiiiEEENS1_10collective13CollectiveMmaINS1_34MainloopSm90TmaGmmaWarpSpecializedILi5ENS5_IJNS4_1CILi1EEESB_SB_EEENS1_35KernelTmaWarpSpecializedCooperativeEEENS5_IJNSA_ILi256EEENSA_ILi64EEENSA_ILi128EEEEEENS_10tfloat32_tENS5_IJlSB_lEEESJ_SK_NS4_8TiledMMAINS4_8MMA_AtomIJNS4_4SM904GMMA29MMA_64x64x8_F32TF32TF32_SS_TNILNSO_7ScaleInE1ELSQ_1EEEEEENS4_6LayoutINS5_IJNSA_ILi2EEESB_SB_EEENS5_IJSB_NSA_ILi0EEESW_EEEEENS5_IJNS4_10UnderscoreESZ_SZ_EEEEENS4_13SM90_TMA_LOADENS4_14ComposedLayoutINS4_7SwizzleILi3ELi4ELi3EEENS4_18smem_ptr_flag_bitsILi32EEENST_INS5_IJNSA_ILi8EEENSA_ILi32EEEEEENS5_IJS19_SB_EEEEEEEvNS4_8identityES12_S1D_vS1E_EENS_8epilogue10collective6detail29Sm90TmaWarpSpecializedAdapterINS1H_15DefaultEpilogueISJ_SK_SK_NS1G_6thread17LinearCombinationISJ_Li1EffLNS1L_9ScaleType4KindE0ELNS_15FloatRoundStyleE2ESJ_EENS1_15EpilogueDefaultEEEEEvvEEEEvNT_6ParamsE --------------------------
	.section	.text._ZN7cutlass13device_kernelINS_4gemm6kernel13GemmUniversalIN4cute5tupleIJiiiiEEENS1_10collective13CollectiveMmaINS1_34MainloopSm90TmaGmmaWarpSpecializedILi5ENS5_IJNS4_1CILi1EEESB_SB_EEENS1_35KernelTmaWarpSpecializedCooperativeEEENS5_IJNSA_ILi256EEENSA_ILi64EEENSA_ILi128EEEEEENS_10tfloat32_tENS5_IJlSB_lEEESJ_SK_NS4_8TiledMMAINS4_8MMA_AtomIJNS4_4SM904GMMA29MMA_64x64x8_F32TF32TF32_SS_TNILNSO_7ScaleInE1ELSQ_1EEEEEENS4_6LayoutINS5_IJNSA_ILi2EEESB_SB_EEENS5_IJSB_NSA_ILi0EEESW_EEEEENS5_IJNS4_10UnderscoreESZ_SZ_EEEEENS4_13SM90_TMA_LOADENS4_14ComposedLayoutINS4_7SwizzleILi3ELi4ELi3EEENS4_18smem_ptr_flag_bitsILi32EEENST_INS5_IJNSA_ILi8EEENSA_ILi32EEEEEENS5_IJS19_SB_EEEEEEEvNS4_8identityES12_S1D_vS1E_EENS_8epilogue10collective6detail29Sm90TmaWarpSpecializedAdapterINS1H_15DefaultEpilogueISJ_SK_SK_NS1G_6thread17LinearCombinationISJ_Li1EffLNS1L_9ScaleType4KindE0ELNS_15FloatRoundStyleE2ESJ_EENS1_15EpilogueDefaultEEEEEvvEEEEvNT_6ParamsE,"ax",@progbits
	.align	128
.text._ZN7cutlass13device_kernelINS_4gemm6kernel13GemmUniversalIN4cute5tupleIJiiiiEEENS1_10collective13CollectiveMmaINS1_34MainloopSm90TmaGmmaWarpSpecializedILi5ENS5_IJNS4_1CILi1EEESB_SB_EEENS1_35KernelTmaWarpSpecializedCooperativeEEENS5_IJNSA_ILi256EEENSA_ILi64EEENSA_ILi128EEEEEENS_10tfloat32_tENS5_IJlSB_lEEESJ_SK_NS4_8TiledMMAINS4_8MMA_AtomIJNS4_4SM904GMMA29MMA_64x64x8_F32TF32TF32_SS_TNILNSO_7ScaleInE1ELSQ_1EEEEEENS4_6LayoutINS5_IJNSA_ILi2EEESB_SB_EEENS5_IJSB_NSA_ILi0EEESW_EEEEENS5_IJNS4_10UnderscoreESZ_SZ_EEEEENS4_13SM90_TMA_LOADENS4_14ComposedLayoutINS4_7SwizzleILi3ELi4ELi3EEENS4_18smem_ptr_flag_bitsILi32EEENST_INS5_IJNSA_ILi8EEENSA_ILi32EEEEEENS5_IJS19_SB_EEEEEEEvNS4_8identityES12_S1D_vS1E_EENS_8epilogue10collective6detail29Sm90TmaWarpSpecializedAdapterINS1H_15DefaultEpilogueISJ_SK_SK_NS1G_6thread17LinearCombinationISJ_Li1EffLNS1L_9ScaleType4KindE0ELNS_15FloatRoundStyleE2ESJ_EENS1_15EpilogueDefaultEEEEEvvEEEEvNT_6ParamsE:
        .type           _ZN7cutlass13device_kernelINS_4gemm6kernel13GemmUniversalIN4cute5tupleIJiiiiEEENS1_10collective13CollectiveMmaINS1_34MainloopSm90TmaGmmaWarpSpecializedILi5ENS5_IJNS4_1CILi1EEESB_SB_EEENS1_35KernelTmaWarpSpecializedCooperativeEEENS5_IJNSA_ILi256EEENSA_ILi64EEENSA_ILi128EEEEEENS_10tfloat32_tENS5_IJlSB_lEEESJ_SK_NS4_8TiledMMAINS4_8MMA_AtomIJNS4_4SM904GMMA29MMA_64x64x8_F32TF32TF32_SS_TNILNSO_7ScaleInE1ELSQ_1EEEEEENS4_6LayoutINS5_IJNSA_ILi2EEESB_SB_EEENS5_IJSB_NSA_ILi0EEESW_EEEEENS5_IJNS4_10UnderscoreESZ_SZ_EEEEENS4_13SM90_TMA_LOADENS4_14ComposedLayoutINS4_7SwizzleILi3ELi4ELi3EEENS4_18smem_ptr_flag_bitsILi32EEENST_INS5_IJNSA_ILi8EEENSA_ILi32EEEEEENS5_IJS19_SB_EEEEEEEvNS4_8identityES12_S1D_vS1E_EENS_8epilogue10collective6detail29Sm90TmaWarpSpecializedAdapterINS1H_15DefaultEpilogueISJ_SK_SK_NS1G_6thread17LinearCombinationISJ_Li1EffLNS1L_9ScaleType4KindE0ELNS_15FloatRoundStyleE2ESJ_EENS1_15EpilogueDefaultEEEEEvvEEEEvNT_6ParamsE,@function
        .size           _ZN7cutlass13device_kernelINS_4gemm6kernel13GemmUniversalIN4cute5tupleIJiiiiEEENS1_10collective13CollectiveMmaINS1_34MainloopSm90TmaGmmaWarpSpecializedILi5ENS5_IJNS4_1CILi1EEESB_SB_EEENS1_35KernelTmaWarpSpecializedCooperativeEEENS5_IJNSA_ILi256EEENSA_ILi64EEENSA_ILi128EEEEEENS_10tfloat32_tENS5_IJlSB_lEEESJ_SK_NS4_8TiledMMAINS4_8MMA_AtomIJNS4_4SM904GMMA29MMA_64x64x8_F32TF32TF32_SS_TNILNSO_7ScaleInE1ELSQ_1EEEEEENS4_6LayoutINS5_IJNSA_ILi2EEESB_SB_EEENS5_IJSB_NSA_ILi0EEESW_EEEEENS5_IJNS4_10UnderscoreESZ_SZ_EEEEENS4_13SM90_TMA_LOADENS4_14ComposedLayoutINS4_7SwizzleILi3ELi4ELi3EEENS4_18smem_ptr_flag_bitsILi32EEENST_INS5_IJNSA_ILi8EEENSA_ILi32EEEEEENS5_IJS19_SB_EEEEEEEvNS4_8identityES12_S1D_vS1E_EENS_8epilogue10collective6detail29Sm90TmaWarpSpecializedAdapterINS1H_15DefaultEpilogueISJ_SK_SK_NS1G_6thread17LinearCombinationISJ_Li1EffLNS1L_9ScaleType4KindE0ELNS_15FloatRoundStyleE2ESJ_EENS1_15EpilogueDefaultEEEEEvvEEEEvNT_6ParamsE,(.L_x_194 - _ZN7cutlass13device_kernelINS_4gemm6kernel13GemmUniversalIN4cute5tupleIJiiiiEEENS1_10collective13CollectiveMmaINS1_34MainloopSm90TmaGmmaWarpSpecializedILi5ENS5_IJNS4_1CILi1EEESB_SB_EEENS1_35KernelTmaWarpSpecializedCooperativeEEENS5_IJNSA_ILi256EEENSA_ILi64EEENSA_ILi128EEEEEENS_10tfloat32_tENS5_IJlSB_lEEESJ_SK_NS4_8TiledMMAINS4_8MMA_AtomIJNS4_4SM904GMMA29MMA_64x64x8_F32TF32TF32_SS_TNILNSO_7ScaleInE1ELSQ_1EEEEEENS4_6LayoutINS5_IJNSA_ILi2EEESB_SB_EEENS5_IJSB_NSA_ILi0EEESW_EEEEENS5_IJNS4_10UnderscoreESZ_SZ_EEEEENS4_13SM90_TMA_LOADENS4_14ComposedLayoutINS4_7SwizzleILi3ELi4ELi3EEENS4_18smem_ptr_flag_bitsILi32EEENST_INS5_IJNSA_ILi8EEENSA_ILi32EEEEEENS5_IJS19_SB_EEEEEEEvNS4_8identityES12_S1D_vS1E_EENS_8epilogue10collective6detail29Sm90TmaWarpSpecializedAdapterINS1H_15DefaultEpilogueISJ_SK_SK_NS1G_6thread17LinearCombinationISJ_Li1EffLNS1L_9ScaleType4KindE0ELNS_15FloatRoundStyleE2ESJ_EENS1_15EpilogueDefaultEEEEEvvEEEEvNT_6ParamsE)
        .other          _ZN7cutlass13device_kernelINS_4gemm6kernel13GemmUniversalIN4cute5tupleIJiiiiEEENS1_10collective13CollectiveMmaINS1_34MainloopSm90TmaGmmaWarpSpecializedILi5ENS5_IJNS4_1CILi1EEESB_SB_EEENS1_35KernelTmaWarpSpecializedCooperativeEEENS5_IJNSA_ILi256EEENSA_ILi64EEENSA_ILi128EEEEEENS_10tfloat32_tENS5_IJlSB_lEEESJ_SK_NS4_8TiledMMAINS4_8MMA_AtomIJNS4_4SM904GMMA29MMA_64x64x8_F32TF32TF32_SS_TNILNSO_7ScaleInE1ELSQ_1EEEEEENS4_6LayoutINS5_IJNSA_ILi2EEESB_SB_EEENS5_IJSB_NSA_ILi0EEESW_EEEEENS5_IJNS4_10UnderscoreESZ_SZ_EEEEENS4_13SM90_TMA_LOADENS4_14ComposedLayoutINS4_7SwizzleILi3ELi4ELi3EEENS4_18smem_ptr_flag_bitsILi32EEENST_INS5_IJNSA_ILi8EEENSA_ILi32EEEEEENS5_IJS19_SB_EEEEEEEvNS4_8identityES12_S1D_vS1E_EENS_8epilogue10collective6detail29Sm90TmaWarpSpecializedAdapterINS1H_15DefaultEpilogueISJ_SK_SK_NS1G_6thread17LinearCombinationISJ_Li1EffLNS1L_9ScaleType4KindE0ELNS_15FloatRoundStyleE2ESJ_EENS1_15EpilogueDefaultEEEEEvvEEEEvNT_6ParamsE,@"STO_CUDA_ENTRY STV_DEFAULT"
_ZN7cutlass13device_kernelINS_4gemm6kernel13GemmUniversalIN4cute5tupleIJiiiiEEENS1_10collective13CollectiveMmaINS1_34MainloopSm90TmaGmmaWarpSpecializedILi5ENS5_IJNS4_1CILi1EEESB_SB_EEENS1_35KernelTmaWarpSpecializedCooperativeEEENS5_IJNSA_ILi256EEENSA_ILi64EEENSA_ILi128EEEEEENS_10tfloat32_tENS5_IJlSB_lEEESJ_SK_NS4_8TiledMMAINS4_8MMA_AtomIJNS4_4SM904GMMA29MMA_64x64x8_F32TF32TF32_SS_TNILNSO_7ScaleInE1ELSQ_1EEEEEENS4_6LayoutINS5_IJNSA_ILi2EEESB_SB_EEENS5_IJSB_NSA_ILi0EEESW_EEEEENS5_IJNS4_10UnderscoreESZ_SZ_EEEEENS4_13SM90_TMA_LOADENS4_14ComposedLayoutINS4_7SwizzleILi3ELi4ELi3EEENS4_18smem_ptr_flag_bitsILi32EEENST_INS5_IJNSA_ILi8EEENSA_ILi32EEEEEENS5_IJS19_SB_EEEEEEEvNS4_8identityES12_S1D_vS1E_EENS_8epilogue10collective6detail29Sm90TmaWarpSpecializedAdapterINS1H_15DefaultEpilogueISJ_SK_SK_NS1G_6thread17LinearCombinationISJ_Li1EffLNS1L_9ScaleType4KindE0ELNS_15FloatRoundStyleE2ESJ_EENS1_15EpilogueDefaultEEEEEvvEEEEvNT_6ParamsE:
[----:B------:R-:W0:Y:S01]  /*0000*/  LDC R1, c[0x0][0x28] ;  /* 0x00000a00ff017b82 */ /* 0x000e220000000800 */
[----:B------:R-:W1:Y:S01]  /*0010*/  S2R R3, SR_TID.X ;  /* 0x0000000000037919 */ /* 0x000e620000002100 */
[----:B------:R-:W-:Y:S01]  /*0020*/  ELECT P0, URZ, PT ;  /* 0x00000000003f782f */ /* 0x000fe20003800000 */
[----:B------:R-:W-:Y:S01]  /*0030*/  BSSY B0, `(.L_x_0) ;  /* 0x000000f000007945 */ /* 0x000fe20003800000 */
[--C-:B-1----:R-:W-:Y:S02]  /*0040*/  SHF.R.U32.HI R0, RZ, 0x5, R3.reuse ;  /* 0x00000005ff007819 */ /* 0x102fe40000011603 */
[----:B------:R-:W-:-:S03]  /*0050*/  SHF.R.U32.HI R14, RZ, 0x7, R3 ;  /* 0x00000007ff0e7819 */ /* 0x000fc60000011603 */
[----:B------:R-:W1:Y:S04]  /*0060*/  SHFL.IDX PT, R4, R0, RZ, 0x1f ;  /* 0x00001fff00047589 */ /* 0x000e6800000e0000 */
[----:B------:R2:W3:Y:S01]  /*0070*/  SHFL.IDX PT, R10, R14, RZ, 0x1f ;  /* 0x00001fff0e0a7589 */ /* 0x0004e200000e0000 */
[----:B-1----:R-:W-:-:S13]  /*0080*/  ISETP.NE.OR P0, PT, R4, RZ, !P0 ;  /* 0x000000ff0400720c */ /* 0x002fda0004705670 */
[----:B0-23--:R-:W-:Y:S05]  /*0090*/  @P0 BRA `(.L_x_1) ;  /* 0x0000000000200947 */ /* 0x00dfea0003800000 */
[----:B------:R-:W-:Y:S02]  /*00a0*/  ULDC.64 UR4, c[0x0][0x198] ;  /* 0x0000660000047ab9 */ /* 0x000fe40000000a00 */
[----:B------:R-:W-:Y:S02]  /*00b0*/  UIADD3 UR6, UP0, UR4, 0xf0, URZ ;  /* 0x000000f004067890 */ /* 0x000fe4000ff1e03f */
[----:B------:R-:W-:Y:S02]  /*00c0*/  UIADD3 UR4, UP1, UR4, 0x1f0, URZ ;  /* 0x000001f004047890 */ /* 0x000fe4000ff3e03f */
[----:B------:R-:W-:Y:S02]  /*00d0*/  UIADD3.X UR7, URZ, UR5, URZ, UP0, !UPT ;  /* 0x000000053f077290 */ /* 0x000fe400087fe43f */
[----:B------:R-:W-:-:S07]  /*00e0*/  UIADD3.X UR5, URZ, UR5, URZ, UP1, !UPT ;  /* 0x000000053f057290 */ /* 0x000fce0008ffe43f */
[----:B------:R0:W-:Y:S02]  /*00f0*/  UTMACCTL.PF [UR6] ;  /* 0x00000000060079b9 */ /* 0x0001e40008040000 */
[----:B------:R0:W-:Y:S02]  /*0100*/  UTMACCTL.PF [UR4] ;  /* 0x00000000040079b9 */ /* 0x0001e40008040000 */
[----:B0-----:R-:W-:Y:S01]  /*0110*/  NOP ;  /* 0x0000000000007918 */ /* 0x001fe20000000000 */
.L_x_1:
[----:B------:R-:W-:Y:S05]  /*0120*/  BSYNC B0 ;  /* 0x0000000000007941 */ /* 0x000fea0003800000 */
.L_x_0:
[----:B------:R-:W0:Y:S02]  /*0130*/  SHFL.IDX PT, R2, R0, RZ, 0x1f ;  /* 0x00001fff00027589 */ /* 0x000e2400000e0000 */
[----:B0-----:R-:W-:-:S13]  /*0140*/  ISETP.NE.AND P0, PT, R2, RZ, PT ;  /* 0x000000ff0200720c */ /* 0x001fda0003f05270 */
[----:B------:R-:W-:Y:S05]  /*0150*/  @P0 BRA `(.L_x_2) ;  /* 0x0000000000600947 */ /* 0x000fea0003800000 */
[----:B------:R-:W0:Y:S01]  /*0160*/  S2UR UR8, SR_CgaCtaId ;  /* 0x00000000000879c3 */ /* 0x000e220000008800 */
[----:B------:R-:W-:Y:S01]  /*0170*/  UMOV UR4, 0x400 ;  /* 0x0000040000047882 */ /* 0x000fe20000000000 */
[----:B------:R-:W-:Y:S01]  /*0180*/  UMOV UR5, 0x1 ;  /* 0x0000000100057882 */ /* 0x000fe20000000000 */
[----:B------:R-:W-:Y:S01]  /*0190*/  UMOV UR6, 0x100 ;  /* 0x0000010000067882 */ /* 0x000fe20000000000 */
[----:B------:R-:W-:Y:S01]  /*01a0*/  ELECT P0, URZ, PT ;  /* 0x00000000003f782f */ /* 0x000fe20003800000 */
[----:B------:R-:W-:-:S04]  /*01b0*/  UIADD3 UR6, -UR6, 0x100000, URZ ;  /* 0x0010000006067890 */ /* 0x000fc8000fffe13f */
[----:B------:R-:W-:Y:S02]  /*01c0*/  USHF.L.U32 UR7, UR6, 0xb, URZ ;  /* 0x0000000b06077899 */ /* 0x000fe4000800063f */
[----:B------:R-:W-:Y:S02]  /*01d0*/  USHF.L.U32 UR6, UR6, 0x1, URZ ;  /* 0x0000000106067899 */ /* 0x000fe4000800063f */
[----:B0-----:R-:W-:Y:S02]  /*01e0*/  ULEA UR8, UR8, UR4, 0x18 ;  /* 0x0000000408087291 */ /* 0x001fe4000f8ec03f */
[----:B------:R-:W-:-:S04]  /*01f0*/  UIADD3 UR4, -UR5, 0x100000, URZ ;  /* 0x0010000005047890 */ /* 0x000fc8000fffe13f */
[----:B------:R-:W-:Y:S02]  /*0200*/  USHF.L.U32 UR5, UR4, 0xb, URZ ;  /* 0x0000000b04057899 */ /* 0x000fe4000800063f */
[----:B------:R-:W-:Y:S01]  /*0210*/  USHF.L.U32 UR4, UR4, 0x1, URZ ;  /* 0x0000000104047899 */ /* 0x000fe2000800063f */
[----:B------:R-:W0:Y:S11]  /*0220*/  FENCE.VIEW.ASYNC.S ;  /* 0x00000000000073c6 */ /* 0x000e360000000000 */
[----:B0-----:R0:W1:Y:S01]  /*0230*/  SYNCS.EXCH.64 URZ, [UR8], UR4 ;  /* 0x00000004083f75b2 */ /* 0x0010620008000100 */
[----:B------:R0:W2:Y:S01]  /*0240*/  SYNCS.EXCH.64 URZ, [UR8+0x28], UR6 ;  /* 0x00002806083f75b2 */ /* 0x0000a20008000100 */
[----:B------:R0:W3:Y:S01]  /*0250*/  SYNCS.EXCH.64 URZ, [UR8+0x8], UR4 ;  /* 0x00000804083f75b2 */ /* 0x0000e20008000100 */
[----:B------:R0:W4:Y:S01]  /*0260*/  SYNCS.EXCH.64 URZ, [UR8+0x30], UR6 ;  /* 0x00003006083f75b2 */ /* 0x0001220008000100 */
[----:B------:R0:W0:Y:S01]  /*0270*/  SYNCS.EXCH.64 URZ, [UR8+0x10], UR4 ;  /* 0x00001004083f75b2 */ /* 0x0000220008000100 */
[----:B------:R0:W0:Y:S01]  /*0280*/  SYNCS.EXCH.64 URZ, [UR8+0x38], UR6 ;  /* 0x00003806083f75b2 */ /* 0x0000220008000100 */
[----:B------:R0:W0:Y:S01]  /*0290*/  SYNCS.EXCH.64 URZ, [UR8+0x18], UR4 ;  /* 0x00001804083f75b2 */ /* 0x0000220008000100 */
[----:B------:R0:W0:Y:S01]  /*02a0*/  SYNCS.EXCH.64 URZ, [UR8+0x40], UR6 ;  /* 0x00004006083f75b2 */ /* 0x0000220008000100 */
[----:B------:R0:W0:Y:S01]  /*02b0*/  SYNCS.EXCH.64 URZ, [UR8+0x20], UR4 ;  /* 0x00002004083f75b2 */ /* 0x0000220008000100 */
[----:B------:R0:W0:Y:S01]  /*02c0*/  SYNCS.EXCH.64 URZ, [UR8+0x48], UR6 ;  /* 0x00004806083f75b2 */ /* 0x0000220008000100 */
[----:B------:R-:W-:Y:S01]  /*02d0*/  NOP ;  /* 0x0000000000007918 */ /* 0x000fe20000000000 */
.L_x_2:
[----:B------:R-:W5:Y:S01]  /*02e0*/  SHFL.IDX PT, R0, R0, RZ, 0x1f ;  /* 0x00001fff00007589 */ /* 0x000f6200000e0000 */
[----:B------:R-:W1:Y:S01]  /*02f0*/  LDC R2, c[0x0][0x65c] ;  /* 0x00019700ff027b82 */ /* 0x000e620000000800 */
[----:B------:R-:W-:Y:S02]  /*0300*/  ELECT P0, URZ, PT ;  /* 0x00000000003f782f */ /* 0x000fe40003800000 */
[----:B------:R-:W-:Y:S01]  /*0310*/  LOP3.LUT R7, R7, 0xfffff7ff, RZ, 0xc0, !PT ;  /* 0xfffff7ff07077812 */ /* 0x000fe200078ec0ff */
[----:B------:R-:W2:Y:S01]  /*0320*/  S2R R5, SR_CTAID.Y ;  /* 0x0000000000057919 */ /* 0x000ea20000002600 */
[----:B0-----:R-:W-:Y:S01]  /*0330*/  UMOV UR4, 0x20 ;  /* 0x0000002000047882 */ /* 0x001fe20000000000 */
[----:B------:R-:W-:Y:S01]  /*0340*/  NOP ;  /* 0x0000000000007918 */ /* 0x000fe20000000000 */
[----:B------:R-:W-:Y:S01]  /*0350*/  ISETP.NE.AND P2, PT, R10, RZ, PT ;  /* 0x000000ff0a00720c */ /* 0x000fe20003f45270 */
[----:B------:R-:W0:Y:S01]  /*0360*/  S2R R6, SR_CTAID.X ;  /* 0x0000000000067919 */ /* 0x000e220000002500 */
[----:B------:R-:W-:Y:S01]  /*0370*/  NOP ;  /* 0x0000000000007918 */ /* 0x000fe20000000000 */
[----:B-----5:R-:W-:-:S02]  /*0380*/  ISETP.NE.OR P0, PT, R0, RZ, !P0 ;  /* 0x000000ff0000720c */ /* 0x020fc40004705670 */
[----:B-1----:R-:W-:-:S11]  /*0390*/  ISETP.NE.AND P3, PT, R2, 0x1, PT ;  /* 0x000000010200780c */ /* 0x002fd60003f65270 */
[----:B------:R-:W-:Y:S01]  /*03a0*/  VOTEU.ALL UP0, P0 ;  /* 0x00000000003f7886 */ /* 0x000fe20000000000 */
[----:B------:R-:W-:Y:S01]  /*03b0*/  VOTEU.ALL UP1, P0 ;  /* 0x00000000003f7886 */ /* 0x000fe20000020000 */
[----:B------:R-:W-:Y:S01]  /*03c0*/  @P3 LOP3.LUT R7, R7, 0x800, RZ, 0xfc, !PT ;  /* 0x0000080007073812 */ /* 0x000fe200078efcff */
[----:B------:R-:W0:Y:S01]  /*03d0*/  @P3 LDC R17, c[0x0][0x10] ;  /* 0x00000400ff113b82 */ /* 0x000e220000000800 */
[----:B------:R-:W-:Y:S01]  /*03e0*/  SHF.R.S32.HI R7, RZ, 0x1f, R4 ;  /* 0x0000001fff077819 */ /* 0x000fe20000011404 */
[----:B------:R-:W-:Y:S01]  /*03f0*/  @!UP0 UMOV UR6, 0x400 ;  /* 0x0000040000068882 */ /* 0x000fe20000000000 */
[----:B------:R-:W-:-:S04]  /*0400*/  @!UP0 UIADD3 UR4, -UR4, 0x100000, URZ ;  /* 0x0010000004048890 */ /* 0x000fc8000fffe13f */
[----:B------:R-:W-:Y:S02]  /*0410*/  @!UP0 USHF.L.U32 UR5, UR4, 0xb, URZ ;  /* 0x0000000b04058899 */ /* 0x000fe4000800063f */
[----:B------:R-:W-:Y:S01]  /*0420*/  @!UP0 USHF.L.U32 UR4, UR4, 0x1, URZ ;  /* 0x0000000104048899 */ /* 0x000fe2000800063f */
[----:B--2---:R-:W-:Y:S01]  /*0430*/  @P3 IMAD.MOV.U32 R8, RZ, RZ, R5 ;  /* 0x000000ffff083224 */ /* 0x004fe200078e0005 */
[----:B------:R-:W-:Y:S01]  /*0440*/  LEA.HI R7, R7, R4, RZ, 0x2 ;  /* 0x0000000407077211 */ /* 0x000fe200078f10ff */
[----:B------:R-:W-:Y:S01]  /*0450*/  @P3 IMAD.MOV.U32 R9, RZ, RZ, RZ ;  /* 0x000000ffff093224 */ /* 0x000fe200078e00ff */
[----:B------:R-:W1:Y:S02]  /*0460*/  @!UP0 S2UR UR7, SR_CgaCtaId ;  /* 0x00000000000789c3 */ /* 0x000e640000008800 */
[----:B------:R-:W-:-:S05]  /*0470*/  LOP3.LUT R7, R7, 0xfffffffc, RZ, 0xc0, !PT ;  /* 0xfffffffc07077812 */ /* 0x000fca00078ec0ff */
[----:B------:R-:W-:Y:S01]  /*0480*/  IMAD.IADD R0, R4, 0x1, -R7 ;  /* 0x0000000104007824 */ /* 0x000fe200078e0a07 */
[----:B------:R-:W-:Y:S01]  /*0490*/  LOP3.LUT R4, R3, 0x7f, RZ, 0xc0, !PT ;  /* 0x0000007f03047812 */ /* 0x000fe200078ec0ff */
[----:B------:R-:W2:Y:S01]  /*04a0*/  @!P3 LDC R11, c[0x0][0xc] ;  /* 0x00000300ff0bbb82 */ /* 0x000ea20000000800 */
[----:B------:R-:W-:Y:S02]  /*04b0*/  IMAD.MOV.U32 R7, RZ, RZ, RZ ;  /* 0x000000ffff077224 */ /* 0x000fe400078e00ff */
[----:B------:R-:W-:Y:S01]  /*04c0*/  ISETP.NE.AND P1, PT, R0, 0x3, PT ;  /* 0x000000030000780c */ /* 0x000fe20003f25270 */
[----:B0-----:R-:W-:Y:S01]  /*04d0*/  @P3 IMAD.WIDE.U32 R16, R6, R17, R8 ;  /* 0x0000001106103225 */ /* 0x001fe200078e0008 */
[----:B-1----:R-:W-:Y:S01]  /*04e0*/  @!UP0 ULEA UR8, UR7, UR6, 0x18 ;  /* 0x0000000607088291 */ /* 0x002fe2000f8ec03f */
[----:B------:R-:W-:Y:S02]  /*04f0*/  VOTEU.ALL UP0, P0 ;  /* 0x00000000003f7886 */ /* 0x000fe40000000000 */
[----:B------:R-:W-:Y:S01]  /*0500*/  ULDC UR6, c[0x0][0xc] ;  /* 0x0000030000067ab9 */ /* 0x000fe20000000800 */
[----:B------:R-:W-:Y:S01]  /*0510*/  ISETP.EQ.OR P0, PT, R0, RZ, !P1 ;  /* 0x000000ff0000720c */ /* 0x000fe20004f02670 */
[----:B------:R-:W-:-:S03]  /*0520*/  ULDC UR7, c[0x0][0x10] ;  /* 0x0000040000077ab9 */ /* 0x000fc60000000800 */
[C---:B------:R-:W-:Y:S01]  /*0530*/  ISETP.EQ.AND P0, PT, R10.reuse, RZ, P0 ;  /* 0x000000ff0a00720c */ /* 0x040fe20000702270 */
[----:B------:R-:W-:Y:S02]  /*0540*/  VIADD R10, R10, 0xffffffff ;  /* 0xffffffff0a0a7836 */ /* 0x000fe40000000000 */
[----:B--2---:R-:W-:Y:S01]  /*0550*/  @!P3 IMAD.WIDE.U32 R8, R11, R5, R6 ;  /* 0x000000050b08b225 */ /* 0x004fe200078e0006 */
[----:B------:R-:W0:Y:S02]  /*0560*/  FENCE.VIEW.ASYNC.S ;  /* 0x00000000000073c6 */ /* 0x000e240000000000 */
[----:B0-----:R-:W3:Y:S01]  /*0570*/  @!UP0 SYNCS.EXCH.64 URZ, [UR8+0x60], UR4 ;  /* 0x00006004083f85b2 */ /* 0x001ee20008000100 */
[----:B------:R-:W-:Y:S01]  /*0580*/  SEL R18, RZ, 0x1, !P0 ;  /* 0x00000001ff127807 */ /* 0x000fe20004000000 */
[----:B------:R-:W-:Y:S01]  /*0590*/  @P3 IMAD.MOV.U32 R11, RZ, RZ, RZ ;  /* 0x000000ffff0b3224 */ /* 0x000fe200078e00ff */
[----:B------:R-:W-:Y:S01]  /*05a0*/  ISETP.GE.U32.AND P1, PT, R10, 0x2, PT ;  /* 0x000000020a00780c */ /* 0x000fe20003f26070 */
[----:B------:R-:W-:-:S02]  /*05b0*/  @!P3 IMAD.MOV.U32 R16, RZ, RZ, R8 ;  /* 0x000000ffff10b224 */ /* 0x000fc400078e0008 */
[----:B------:R-:W-:Y:S01]  /*05c0*/  @P3 IMAD.IADD R17, R17, 0x1, R11 ;  /* 0x0000000111113824 */ /* 0x000fe200078e020b */
[----:B------:R-:W-:Y:S01]  /*05d0*/  SEL R18, R18, 0x2, P1 ;  /* 0x0000000212127807 */ /* 0x000fe20000800000 */
[----:B------:R-:W-:Y:S01]  /*05e0*/  @!P3 IMAD.MOV.U32 R17, RZ, RZ, R9 ;  /* 0x000000ffff11b224 */ /* 0x000fe200078e0009 */
[----:B------:R0:W3:Y:S01]  /*05f0*/  @!UP1 SYNCS.EXCH.64 URZ, [UR8+0x68], UR4 ;  /* 0x00006804083f95b2 */ /* 0x0000e20008000100 */
[----:B------:R-:W-:Y:S01]  /*0600*/  NOP ;  /* 0x0000000000007918 */ /* 0x000fe20000000000 */
[----:B0-----:R-:W-:-:S03]  /*0610*/  UIMAD.WIDE.U32 UR4, UR6, UR7, URZ ;  /* 0x00000007060472a5 */ /* 0x001fc6000f8e003f */
[----:B------:R-:W-:Y:S02]  /*0620*/  ULDC UR6, c[0x0][0x14] ;  /* 0x0000050000067ab9 */ /* 0x000fe40000000800 */
[----:B------:R-:W-:Y:S02]  /*0630*/  UIMAD.WIDE.U32 UR38, UR4, UR6, URZ ;  /* 0x00000006042672a5 */ /* 0x000fe4000f8e003f */
[----:B------:R-:W-:-:S04]  /*0640*/  UIMAD UR37, UR5, UR6, URZ ;  /* 0x00000006052572a4 */ /* 0x000fc8000f8e023f */
[----:B------:R-:W-:Y:S01]  /*0650*/  UIADD3 UR37, UR39, UR37, URZ ;  /* 0x0000002527257290 */ /* 0x000fe2000fffe03f */
[----:B---34-:R-:W-:Y:S06]  /*0660*/  BAR.SYNC.DEFER_BLOCKING 0x0 ;  /* 0x0000000000007b1d */ /* 0x018fec0000010000 */
[----:B------:R-:W-:Y:S05]  /*0670*/  @!P2 BRA `(.L_x_3) ;  /* 0x0000007c0074a947 */ /* 0x000fea0003800000 */
[----:B------:R-:W-:-:S13]  /*0680*/  ISETP.GT.U32.AND P0, PT, R10, 0x1, PT ;  /* 0x000000010a00780c */ /* 0x000fda0003f04070 */
[----:B------:R-:W-:Y:S05]  /*0690*/  @P0 EXIT ;  /* 0x000000000000094d */ /* 0x000fea0003800000 */
[----:B------:R-:W-:Y:S01]  /*06a0*/  ULDC.64 UR4, c[0x0][0x650] ;  /* 0x0001940000047ab9 */ /* 0x000fe20000000a00 */
[----:B------:R-:W-:Y:S01]  /*06b0*/  PRMT R0, RZ, 0x7610, R0 ;  /* 0x00007610ff007816 */ /* 0x000fe20000000000 */
[----:B------:R-:W-:Y:S01]  /*06c0*/  IMAD.MOV.U32 R111, RZ, RZ, -0x1 ;  /* 0xffffffffff6f7424 */ /* 0x000fe200078e00ff */
[----:B------:R-:W-:Y:S01]  /*06d0*/  ISETP.GE.U32.AND P0, PT, R16, UR4, PT ;  /* 0x0000000410007c0c */ /* 0x000fe2000bf06070 */
[----:B------:R-:W-:Y:S02]  /*06e0*/  IMAD.MOV.U32 R101, RZ, RZ, -0x1 ;  /* 0xffffffffff657424 */ /* 0x000fe400078e00ff */
[----:B------:R-:W-:Y:S01]  /*06f0*/  IMAD.MOV.U32 R19, RZ, RZ, -0x1 ;  /* 0xffffffffff137424 */ /* 0x000fe200078e00ff */
[----:B------:R-:W-:-:S13]  /*0700*/  ISETP.GE.U32.AND.EX P0, PT, R17, UR5, PT, P0 ;  /* 0x0000000511007c0c */ /* 0x000fda000bf06100 */
[----:B------:R-:W-:Y:S05]  /*0710*/  @P0 BRA `(.L_x_4) ;  /* 0x0000000400580947 */ /* 0x000fea0003800000 */
[----:B------:R-:W0:Y:S01]  /*0720*/  LDC.64 R20, c[0x0][0x628] ;  /* 0x00018a00ff147b82 */ /* 0x000e220000000a00 */
[----:B------:R-:W-:Y:S02]  /*0730*/  IMAD.MOV.U32 R8, RZ, RZ, R16 ;  /* 0x000000ffff087224 */ /* 0x000fe400078e0010 */
[----:B------:R-:W-:-:S05]  /*0740*/  IMAD.MOV.U32 R9, RZ, RZ, R17 ;  /* 0x000000ffff097224 */ /* 0x000fca00078e0011 */
[----:B------:R-:W1:Y:S08]  /*0750*/  LDC R0, c[0x0][0x630] ;  /* 0x00018c00ff007b82 */ /* 0x000e700000000800 */
[----:B------:R-:W2:Y:S01]  /*0760*/  LDC.64 R22, c[0x0][0x620] ;  /* 0x00018800ff167b82 */ /* 0x000ea20000000a00 */
[----:B0-----:R-:W-:-:S04]  /*0770*/  ISETP.NE.U32.AND P0, PT, R20, RZ, PT ;  /* 0x000000ff1400720c */ /* 0x001fc80003f05070 */
[----:B------:R-:W-:-:S13]  /*0780*/  ISETP.NE.AND.EX P0, PT, R21, RZ, PT, P0 ;  /* 0x000000ff1500720c */ /* 0x000fda0003f05300 */
[----:B-12---:R-:W-:Y:S05]  /*0790*/  @!P0 BRA `(.L_x_5) ;  /* 0x0000000000288947 */ /* 0x006fea0003800000 */
[----:B------:R-:W0:Y:S02]  /*07a0*/  LDC R13, c[0x0][0x634] ;  /* 0x00018d00ff0d7b82 */ /* 0x000e240000000800 */
[----:B0-----:R-:W-:-:S05]  /*07b0*/  IADD3 R13, P0, R16, R13, RZ ;  /* 0x0000000d100d7210 */ /* 0x001fca0007f1e0ff */
[----:B------:R-:W-:-:S04]  /*07c0*/  IMAD.X R15, RZ, RZ, R17, P0 ;  /* 0x000000ffff0f7224 */ /* 0x000fc800000e0611 */
[----:B------:R-:W-:-:S04]  /*07d0*/  IMAD.WIDE.U32 R8, R15, R20, RZ ;  /* 0x000000140f087225 */ /* 0x000fc800078e00ff */
[----:B------:R-:W-:-:S04]  /*07e0*/  IMAD.WIDE.U32 R10, P0, R13, R21, R8 ;  /* 0x000000150d0a7225 */ /* 0x000fc80007800008 */
[----:B------:R-:W-:-:S04]  /*07f0*/  IMAD.WIDE.U32 R8, R13, R20, RZ ;  /* 0x000000140d087225 */ /* 0x000fc800078e00ff */
[----:B------:R-:W-:Y:S01]  /*0800*/  IMAD.X R13, RZ, RZ, RZ, P0 ;  /* 0x000000ffff0d7224 */ /* 0x000fe200000e06ff */
[----:B------:R-:W-:Y:S01]  /*0810*/  IADD3 RZ, P0, R9, R10, RZ ;  /* 0x0000000a09ff7210 */ /* 0x000fe20007f1e0ff */
[----:B------:R-:W-:-:S04]  /*0820*/  IMAD.MOV.U32 R12, RZ, RZ, R11 ;  /* 0x000000ffff0c7224 */ /* 0x000fc800078e000b */
[----:B------:R-:W-:-:S08]  /*0830*/  IMAD.WIDE.U32.X R8, R15, R21, R12, P0 ;  /* 0x000000150f087225 */ /* 0x000fd000000e040c */
.L_x_5:
[-CC-:B------:R-:W-:Y:S01]  /*0840*/  SHF.R.U64 R25, R8, R0.reuse, R9.reuse ;  /* 0x0000000008197219 */ /* 0x180fe20000001209 */
[----:B------:R-:W0:Y:S01]  /*0850*/  LDC R12, c[0x0][0x618] ;  /* 0x00018600ff0c7b82 */ /* 0x000e220000000800 */
[----:B------:R-:W-:Y:S01]  /*0860*/  SHF.R.U32.HI R7, RZ, R0, R9 ;  /* 0x00000000ff077219 */ /* 0x000fe20000011609 */
[----:B------:R-:W-:Y:S01]  /*0870*/  ULDC UR4, c[0x0][0x150] ;  /* 0x0000540000047ab9 */ /* 0x000fe20000000800 */
[----:B------:R-:W-:Y:S02]  /*0880*/  IADD3 R11, P0, RZ, -R25, RZ ;  /* 0x80000019ff0b7210 */ /* 0x000fe40007f1e0ff */
[----:B------:R-:W-:-:S03]  /*0890*/  I2FP.F32.U32 R0, R6 ;  /* 0x0000000600007245 */ /* 0x000fc60000201000 */
[----:B------:R-:W1:Y:S01]  /*08a0*/  LDC.64 R30, c[0x0][0x640] ;  /* 0x00019000ff1e7b82 */ /* 0x000e620000000a00 */
[----:B------:R-:W-:Y:S02]  /*08b0*/  IMAD.X R13, RZ, RZ, ~R7, P0 ;  /* 0x000000ffff0d7224 */ /* 0x000fe400000e0e07 */
[----:B------:R-:W-:Y:S01]  /*08c0*/  FMUL R0, R0, UR4 ;  /* 0x0000000400007c20 */ /* 0x000fe20008400000 */
[----:B------:R-:W-:Y:S01]  /*08d0*/  IMAD.WIDE.U32 R8, R11, R22, R16 ;  /* 0x000000160b087225 */ /* 0x000fe200078e0010 */
[----:B------:R-:W-:-:S03]  /*08e0*/  ULDC UR4, c[0x0][0x154] ;  /* 0x0000550000047ab9 */ /* 0x000fc60000000800 */
[----:B------:R-:W-:Y:S01]  /*08f0*/  IMAD R10, R13, R22, RZ ;  /* 0x000000160d0a7224 */ /* 0x000fe200078e02ff */
[----:B------:R-:W2:Y:S01]  /*0900*/  LDC R7, c[0x0][0x144] ;  /* 0x00005100ff077b82 */ /* 0x000ea20000000800 */
[----:B------:R-:W3:Y:S02]  /*0910*/  F2I.U32.TRUNC.NTZ R0, R0 ;  /* 0x0000000000007305 */ /* 0x000ee4000020f000 */
[----:B------:R-:W-:-:S04]  /*0920*/  IMAD R11, R11, R23, R10 ;  /* 0x000000170b0b7224 */ /* 0x000fc800078e020a */
[----:B------:R-:W-:Y:S01]  /*0930*/  IMAD.IADD R9, R9, 0x1, R11 ;  /* 0x0000000109097824 */ /* 0x000fe200078e020b */
[----:B------:R-:W4:Y:S01]  /*0940*/  LDC R24, c[0x0][0x608] ;  /* 0x00018200ff187b82 */ /* 0x000f220000000800 */
[----:B------:R-:W-:-:S03]  /*0950*/  IMAD.MOV.U32 R11, RZ, RZ, -0x1 ;  /* 0xffffffffff0b7424 */ /* 0x000fc600078e00ff */
[-CC-:B0-----:R-:W-:Y:S02]  /*0960*/  SHF.R.U64 R22, R8, R12.reuse, R9.reuse ;  /* 0x0000000c08167219 */ /* 0x181fe40000001209 */
[----:B------:R-:W-:Y:S02]  /*0970*/  I2FP.F32.U32 R8, R5 ;  /* 0x0000000500087245 */ /* 0x000fe40000201000 */
[----:B------:R-:W0:Y:S01]  /*0980*/  LDC R28, c[0x0][0x658] ;  /* 0x00019600ff1c7b82 */ /* 0x000e220000000800 */
[----:B-1----:R-:W-:Y:S01]  /*0990*/  ISETP.NE.U32.AND P0, PT, R30, RZ, PT ;  /* 0x000000ff1e00720c */ /* 0x002fe20003f05070 */
[----:B---3--:R-:W-:Y:S02]  /*09a0*/  IMAD.MOV R10, RZ, RZ, -R0 ;  /* 0x000000ffff0a7224 */ /* 0x008fe400078e0a00 */
[----:B------:R-:W-:Y:S01]  /*09b0*/  FMUL R8, R8, UR4 ;  /* 0x0000000408087c20 */ /* 0x000fe20008400000 */
[----:B------:R-:W-:Y:S02]  /*09c0*/  SHF.R.U32.HI R9, RZ, R12, R9 ;  /* 0x0000000cff097219 */ /* 0x000fe40000011609 */
[----:B------:R-:W-:Y:S01]  /*09d0*/  ISETP.NE.AND.EX P0, PT, R31, RZ, PT, P0 ;  /* 0x000000ff1f00720c */ /* 0x000fe20003f05300 */
[----:B------:R1:W3:Y:S01]  /*09e0*/  F2I.U32.TRUNC.NTZ R15, R8 ;  /* 0x00000008000f7305 */ /* 0x0002e2000020f000 */
[----:B------:R-:W1:Y:S01]  /*09f0*/  LDC R20, c[0x0][0x148] ;  /* 0x00005200ff147b82 */ /* 0x000e620000000800 */
[----:B--2---:R-:W-:-:S07]  /*0a00*/  IMAD R0, R7, R10, R6 ;  /* 0x0000000a07007224 */ /* 0x004fce00078e0206 */
[----:B------:R-:W2:Y:S01]  /*0a10*/  LDC R26, c[0x0][0x600] ;  /* 0x00018000ff1a7b82 */ /* 0x000ea20000000800 */
[-CC-:B----4-:R-:W-:Y:S02]  /*0a20*/  SHF.R.U64 R32, R22, R24.reuse, R9.reuse ;  /* 0x0000001816207219 */ /* 0x190fe40000001209 */
[----:B------:R-:W-:Y:S01]  /*0a30*/  SHF.R.U32.HI R7, RZ, R24, R9 ;  /* 0x00000018ff077219 */ /* 0x000fe20000011609 */
[----:B------:R-:W-:-:S04]  /*0a40*/  IMAD.MOV.U32 R9, RZ, RZ, 0x1 ;  /* 0x00000001ff097424 */ /* 0x000fc800078e00ff */
[----:B------:R-:W4:Y:S01]  /*0a50*/  LDC R21, c[0x0][0x648] ;  /* 0x00019200ff157b82 */ /* 0x000f220000000800 */
[-C--:B0-----:R-:W-:Y:S02]  /*0a60*/  SHF.L.U32 R6, R11, R28.reuse, RZ ;  /* 0x0000001c0b067219 */ /* 0x081fe400000006ff */
[--C-:B------:R-:W-:Y:S02]  /*0a70*/  SHF.R.U64 R24, R32, R28, R7.reuse ;  /* 0x0000001c20187219 */ /* 0x100fe40000001207 */
[----:B------:R-:W-:Y:S02]  /*0a80*/  LOP3.LUT R13, RZ, R6, RZ, 0x33, !PT ;  /* 0x00000006ff0d7212 */ /* 0x000fe400078e33ff */
[-C--:B------:R-:W-:Y:S01]  /*0a90*/  SHF.R.U32.HI R7, RZ, R28.reuse, R7 ;  /* 0x0000001cff077219 */ /* 0x080fe20000011607 */
[----:B------:R-:W0:Y:S01]  /*0aa0*/  LDC R23, c[0x0][0x638] ;  /* 0x00018e00ff177b82 */ /* 0x000e220000000800 */
[----:B------:R-:W-:Y:S01]  /*0ab0*/  SHF.L.U32 R12, R9, R28, RZ ;  /* 0x0000001c090c7219 */ /* 0x000fe200000006ff */
[----:B------:R-:W-:-:S06]  /*0ac0*/  IMAD.MOV.U32 R6, RZ, RZ, R24 ;  /* 0x000000ffff067224 */ /* 0x000fcc00078e0018 */
[----:B------:R-:W0:Y:S01]  /*0ad0*/  LDC R111, c[0x0][0x610] ;  /* 0x00018400ff6f7b82 */ /* 0x000e220000000800 */
[----:B-1-3--:R-:W-:Y:S05]  /*0ae0*/  @!P0 BRA `(.L_x_6) ;  /* 0x0000000000288947 */ /* 0x00afea0003800000 */
[----:B------:R-:W1:Y:S02]  /*0af0*/  LDC R11, c[0x0][0x64c] ;  /* 0x00019300ff0b7b82 */ /* 0x000e640000000800 */
[----:B-1----:R-:W-:-:S05]  /*0b00*/  IADD3 R11, P0, R24, R11, RZ ;  /* 0x0000000b180b7210 */ /* 0x002fca0007f1e0ff */
        /* <DEDUP_REMOVED lines=8> */
.L_x_6:
[----:B----4-:R-:W-:Y:S01]  /*0b90*/  SHF.R.U64 R6, R6, R21, R7 ;  /* 0x0000001506067219 */ /* 0x010fe20000001207 */
[----:B--2---:R-:W-:Y:S01]  /*0ba0*/  VIADD R7, R26, 0xffffffff ;  /* 0xffffffff1a077836 */ /* 0x004fe20000000000 */
[----:B------:R-:W-:Y:S01]  /*0bb0*/  LOP3.LUT R13, R32, R13, RZ, 0xc0, !PT ;  /* 0x0000000d200d7212 */ /* 0x000fe200078ec0ff */
[----:B------:R-:W-:Y:S02]  /*0bc0*/  IMAD.MOV R15, RZ, RZ, -R15 ;  /* 0x000000ffff0f7224 */ /* 0x000fe400078e0a0f */
[----:B------:R-:W-:Y:S02]  /*0bd0*/  IMAD.MOV R8, RZ, RZ, -R6 ;  /* 0x000000ffff087224 */ /* 0x000fe400078e0a06 */
[----:B------:R-:W-:Y:S01]  /*0be0*/  IMAD R13, R12, R6, R13 ;  /* 0x000000060c0d7224 */ /* 0x000fe200078e020d */
[----:B------:R-:W-:Y:S01]  /*0bf0*/  LOP3.LUT R6, R22, R7, RZ, 0xc0, !PT ;  /* 0x0000000716067212 */ /* 0x000fe200078ec0ff */
[----:B------:R-:W-:Y:S02]  /*0c00*/  @P3 IMAD R0, R20, R15, R5 ;  /* 0x0000000f14003224 */ /* 0x000fe400078e0205 */
[----:B0-----:R-:W-:-:S02]  /*0c10*/  IMAD R5, R8, R23, R24 ;  /* 0x0000001708057224 */ /* 0x001fc400078e0218 */
[----:B------:R-:W-:Y:S02]  /*0c20*/  IMAD R111, R13, R111, R0 ;  /* 0x0000006f0d6f7224 */ /* 0x000fe400078e0200 */
[----:B------:R-:W-:Y:S02]  /*0c30*/  IMAD R6, R5, R26, R6 ;  /* 0x0000001a05067224 */ /* 0x000fe400078e0206 */
[----:B------:R-:W-:Y:S02]  /*0c40*/  IMAD.MOV.U32 R0, RZ, RZ, 0x1 ;  /* 0x00000001ff007424 */ /* 0x000fe400078e00ff */
[----:B------:R-:W-:Y:S01]  /*0c50*/  IMAD.MOV.U32 R19, RZ, RZ, R25 ;  /* 0x000000ffff137224 */ /* 0x000fe200078e0019 */
[----:B------:R-:W-:Y:S02]  /*0c60*/  SEL R101, R6, R111, !P3 ;  /* 0x0000006f06657207 */ /* 0x000fe40005800000 */
[----:B------:R-:W-:-:S07]  /*0c70*/  SEL R111, R111, R6, !P3 ;  /* 0x000000066f6f7207 */ /* 0x000fce0005800000 */
.L_x_4:
[----:B------:R-:W-:-:S08]  /*0c80*/  NOP ;  /* 0x0000000000007918 */ /* 0x000fd00000000000 */
[----:B------:R-:W0:Y:S02]  /*0c90*/  USETMAXREG.TRY_ALLOC.CTAPOOL UP0, 0xe8 ;  /* 0x000000e8000079c8 */ /* 0x000e240008000600 */
[----:B0-----:R-:W-:-:S13]  /*0ca0*/  PLOP3.LUT P0, PT, PT, PT, UP0, 0x80, 0x0 ;  /* 0x000000000000781c */ /* 0x001fda0003f0f008 */
[----:B------:R-:W-:Y:S05]  /*0cb0*/  @!P0 BRA `(.L_x_4) ;  /* 0xfffffffc00f08947 */ /* 0x000fea000383ffff */
[----:B------:R-:W-:Y:S01]  /*0cc0*/  ULDC.64 UR4, c[0x0][0x598] ;  /* 0x0001660000047ab9 */ /* 0x000fe20000000a00 */
[----:B------:R-:W-:Y:S01]  /*0cd0*/  ULDC.64 UR44, c[0x0][0x208] ;  /* 0x00008200002c7ab9 */ /* 0x000fe20000000a00 */
[----:B------:R-:W-:-:S04]  /*0ce0*/  ISETP.NE.U32.AND P0, PT, RZ, UR4, PT ;  /* 0x00000004ff007c0c */ /* 0x000fc8000bf05070 */
[----:B------:R-:W-:-:S13]  /*0cf0*/  ISETP.NE.AND.EX P0, PT, RZ, UR5, PT, P0 ;  /* 0x00000005ff007c0c */ /* 0x000fda000bf05300 */
[----:B------:R-:W-:Y:S05]  /*0d00*/  @!P0 BRA `(.L_x_7) ;  /* 0x00000000001c8947 */ /* 0x000fea0003800000 */
[----:B------:R-:W0:Y:S02]  /*0d10*/  LDC.64 R6, c[0x0][0x598] ;  /* 0x00016600ff067b82 */ /* 0x000e240000000a00 */
[----:B0-----:R-:W2:Y:S02]  /*0d20*/  LDG.E.64 R6, desc[UR44][R6.64] ;  /* 0x0000002c06067981 */ /* 0x001ea4000c1e1b00 */
[----:B--2---:R-:W-:-:S04]  /*0d30*/  ISETP.NE.U32.AND P0, PT, R6, RZ, PT ;  /* 0x000000ff0600720c */ /* 0x004fc80003f05070 */
[----:B------:R-:W-:-:S13]  /*0d40*/  ISETP.NE.AND.EX P0, PT, R7, RZ, PT, P0 ;  /* 0x000000ff0700720c */ /* 0x000fda0003f05300 */
[----:B------:R-:W-:Y:S05]  /*0d50*/  @!P0 BRA `(.L_x_7) ;  /* 0x0000000000088947 */ /* 0x000fea0003800000 */
[----:B------:R0:W5:Y:S01]  /*0d60*/  LD.E R88, desc[UR44][R6.64] ;  /* 0x0000002c06587980 */ /* 0x000162000c101900 */
[----:B------:R-:W-:Y:S05]  /*0d70*/  BRA `(.L_x_8) ;  /* 0x0000000000247947 */ /* 0x000fea0003800000 */
.L_x_7:
[----:B------:R-:W-:Y:S02]  /*0d80*/  ULDC.64 UR4, c[0x0][0x588] ;  /* 0x0001620000047ab9 */ /* 0x000fe40000000a00 */
[----:B------:R-:W-:-:S04]  /*0d90*/  ISETP.NE.U32.AND P0, PT, RZ, UR4, PT ;  /* 0x00000004ff007c0c */ /* 0x000fc8000bf05070 */
[----:B------:R-:W-:-:S13]  /*0da0*/  ISETP.NE.AND.EX P0, PT, RZ, UR5, PT, P0 ;  /* 0x00000005ff007c0c */ /* 0x000fda000bf05300 */
[----:B------:R-:W-:Y:S05]  /*0db0*/  @!P0 BRA `(.L_x_9) ;  /* 0x00000000000c8947 */ /* 0x000fea0003800000 */
[----:B------:R-:W0:Y:S02]  /*0dc0*/  LDC.64 R88, c[0x0][0x588] ;  /* 0x00016200ff587b82 */ /* 0x000e240000000a00 */
[----:B0-----:R1:W5:Y:S01]  /*0dd0*/  LDG.E R88, desc[UR44][R88.64] ;  /* 0x0000002c58587981 */ /* 0x001362000c1e1900 */
[----:B------:R-:W-:Y:S05]  /*0de0*/  BRA `(.L_x_8) ;  /* 0x0000000000087947 */ /* 0x000fea0003800000 */
.L_x_9:
[----:B------:R-:W-:Y:S02]  /*0df0*/  ULDC UR4, c[0x0][0x580] ;  /* 0x0001600000047ab9 */ /* 0x000fe40000000800 */
[----:B------:R-:W-:-:S07]  /*0e00*/  IMAD.U32 R88, RZ, RZ, UR4 ;  /* 0x00000004ff587e24 */ /* 0x000fce000f8e00ff */
.L_x_8:
[----:B------:R-:W-:Y:S02]  /*0e10*/  ULDC.64 UR4, c[0x0][0x5a0] ;  /* 0x0001680000047ab9 */ /* 0x000fe40000000a00 */
[----:B------:R-:W-:-:S04]  /*0e20*/  ISETP.NE.U32.AND P0, PT, RZ, UR4, PT ;  /* 0x00000004ff007c0c */ /* 0x000fc8000bf05070 */
[----:B------:R-:W-:-:S13]  /*0e30*/  ISETP.NE.AND.EX P0, PT, RZ, UR5, PT, P0 ;  /* 0x00000005ff007c0c */ /* 0x000fda000bf05300 */
[----:B------:R-:W-:Y:S05]  /*0e40*/  @!P0 BRA `(.L_x_10) ;  /* 0x00000000001c8947 */ /* 0x000fea0003800000 */
[----:B0-----:R-:W0:Y:S02]  /*0e50*/  LDC.64 R6, c[0x0][0x5a0] ;  /* 0x00016800ff067b82 */ /* 0x001e240000000a00 */
[----:B0-----:R-:W2:Y:S02]  /*0e60*/  LDG.E.64 R6, desc[UR44][R6.64] ;  /* 0x0000002c06067981 */ /* 0x001ea4000c1e1b00 */
[----:B--2---:R-:W-:-:S04]  /*0e70*/  ISETP.NE.U32.AND P0, PT, R6, RZ, PT ;  /* 0x000000ff0600720c */ /* 0x004fc80003f05070 */
[----:B------:R-:W-:-:S13]  /*0e80*/  ISETP.NE.AND.EX P0, PT, R7, RZ, PT, P0 ;  /* 0x000000ff0700720c */ /* 0x000fda0003f05300 */
[----:B------:R-:W-:Y:S05]  /*0e90*/  @!P0 BRA `(.L_x_10) ;  /* 0x0000000000088947 */ /* 0x000fea0003800000 */
[----:B-1----:R0:W5:Y:S01]  /*0ea0*/  LD.E R89, desc[UR44][R6.64] ;  /* 0x0000002c06597980 */ /* 0x002162000c101900 */
[----:B------:R-:W-:Y:S05]  /*0eb0*/  BRA `(.L_x_11) ;  /* 0x0000000000247947 */ /* 0x000fea0003800000 */
.L_x_10:
[----:B------:R-:W-:Y:S02]  /*0ec0*/  ULDC.64 UR4, c[0x0][0x590] ;  /* 0x0001640000047ab9 */ /* 0x000fe40000000a00 */
[----:B------:R-:W-:-:S04]  /*0ed0*/  ISETP.NE.U32.AND P0, PT, RZ, UR4, PT ;  /* 0x00000004ff007c0c */ /* 0x000fc8000bf05070 */
[----:B------:R-:W-:-:S13]  /*0ee0*/  ISETP.NE.AND.EX P0, PT, RZ, UR5, PT, P0 ;  /* 0x00000005ff007c0c */ /* 0x000fda000bf05300 */
[----:B------:R-:W-:Y:S05]  /*0ef0*/  @!P0 BRA `(.L_x_12) ;  /* 0x00000000000c8947 */ /* 0x000fea0003800000 */
[----:B0-----:R-:W1:Y:S02]  /*0f00*/  LDC.64 R6, c[0x0][0x590] ;  /* 0x00016400ff067b82 */ /* 0x001e640000000a00 */
[----:B-1----:R1:W5:Y:S01]  /*0f10*/  LDG.E R89, desc[UR44][R6.64] ;  /* 0x0000002c06597981 */ /* 0x002362000c1e1900 */
[----:B------:R-:W-:Y:S05]  /*0f20*/  BRA `(.L_x_11) ;  /* 0x0000000000087947 */ /* 0x000fea0003800000 */
.L_x_12:
[----:B------:R-:W-:Y:S02]  /*0f30*/  ULDC UR4, c[0x0][0x584] ;  /* 0x0001610000047ab9 */ /* 0x000fe40000000800 */
[----:B-1----:R-:W-:-:S07]  /*0f40*/  IMAD.U32 R89, RZ, RZ, UR4 ;  /* 0x00000004ff597e24 */ /* 0x002fce000f8e00ff */
.L_x_11:
[----:B------:R-:W-:-:S13]  /*0f50*/  LOP3.LUT P0, RZ, R0, 0xff, RZ, 0xc0, !PT ;  /* 0x000000ff00ff7812 */ /* 0x000fda000780c0ff */
[----:B------:R-:W-:Y:S05]  /*0f60*/  @!P0 EXIT ;  /* 0x000000000000894d */ /* 0x000fea0003800000 */
[----:B------:R-:W2:Y:S01]  /*0f70*/  LDC R94, c[0x0][0x658] ;  /* 0x00019600ff5e7b82 */ /* 0x000ea20000000800 */
[----:B------:R-:W-:Y:S01]  /*0f80*/  ULDC.64 UR6, c[0x0][0x288] ;  /* 0x0000a20000067ab9 */ /* 0x000fe20000000a00 */
[----:B------:R-:W-:Y:S01]  /*0f90*/  LOP3.LUT R14, R14, 0x1, RZ, 0xc0, !PT ;  /* 0x000000010e0e7812 */ /* 0x000fe200078ec0ff */
[----:B------:R-:W-:Y:S01]  /*0fa0*/  UIADD3 UR4, UR7, 0x7f, URZ ;  /* 0x0000007f07047890 */ /* 0x000fe2000fffe03f */
[----:B------:R-:W-:Y:S01]  /*0fb0*/  SHF.R.U32.HI R0, RZ, 0x2, R3 ;  /* 0x00000002ff007819 */ /* 0x000fe20000011603 */
[----:B01----:R-:W-:Y:S01]  /*0fc0*/  IMAD.MOV.U32 R7, RZ, RZ, -0x1 ;  /* 0xffffffffff077424 */ /* 0x003fe200078e00ff */
[----:B------:R-:W-:Y:S01]  /*0fd0*/  SHF.R.U32.HI R4, RZ, 0x1, R4 ;  /* 0x00000001ff047819 */ /* 0x000fe20000011604 */
[----:B------:R-:W-:Y:S01]  /*0fe0*/  USHF.R.S32.HI UR5, URZ, 0x1f, UR4 ;  /* 0x0000001f3f057899 */ /* 0x000fe20008011404 */
[----:B------:R-:W0:Y:S01]  /*0ff0*/  LDC.64 R90, c[0x0][0x5c8] ;  /* 0x00017200ff5a7b82 */ /* 0x000e220000000a00 */
[----:B------:R-:W-:Y:S01]  /*1000*/  IMAD.SHL.U32 R5, R14, 0x40, RZ ;  /* 0x000000400e057824 */ /* 0x000fe200078e00ff */
[----:B------:R-:W-:Y:S01]  /*1010*/  LOP3.LUT R0, R0, 0x7, RZ, 0xc0, !PT ;  /* 0x0000000700007812 */ /* 0x000fe200078ec0ff */
[----:B------:R-:W-:Y:S01]  /*1020*/  ULEA.HI UR5, UR5, UR4, URZ, 0x7 ;  /* 0x0000000405057291 */ /* 0x000fe2000f8f383f */
[----:B------:R-:W-:Y:S01]  /*1030*/  LOP3.LUT R23, R4, 0x30, RZ, 0xc0, !PT ;  /* 0x0000003004177812 */ /* 0x000fe200078ec0ff */
[----:B------:R-:W-:Y:S01]  /*1040*/  IMAD.MOV.U32 R9, RZ, RZ, 0x1 ;  /* 0x00000001ff097424 */ /* 0x000fe200078e00ff */
[--C-:B------:R-:W-:Y:S01]  /*1050*/  LOP3.LUT R22, R5, 0x40, R0.reuse, 0xe2, !PT ;  /* 0x0000004005167812 */ /* 0x100fe200078ee200 */
[----:B------:R-:W-:Y:S01]  /*1060*/  USHF.R.S32.HI UR41, URZ, 0x7, UR5 ;  /* 0x000000073f297899 */ /* 0x000fe20008011405 */
[----:B------:R-:W1:Y:S01]  /*1070*/  LDC R98, c[0x0][0x600] ;  /* 0x00018000ff627b82 */ /* 0x000e620000000800 */
[-C--:B------:R-:W-:Y:S01]  /*1080*/  IADD3 R5, RZ, -R23.reuse, -R0 ;  /* 0x80000017ff057210 */ /* 0x080fe20007ffe800 */
[----:B------:R-:W-:Y:S01]  /*1090*/  IMAD.U32 R6, RZ, RZ, UR6 ;  /* 0x00000006ff067e24 */ /* 0x000fe2000f8e00ff */
[C---:B------:R-:W-:Y:S01]  /*10a0*/  LOP3.LUT R95, R3.reuse, 0x3, RZ, 0xc0, !PT ;  /* 0x00000003035f7812 */ /* 0x040fe200078ec0ff */
[----:B------:R-:W-:Y:S01]  /*10b0*/  UISETP.LT.AND UP0, UPT, UR41, 0x1, UPT ;  /* 0x000000012900788c */ /* 0x000fe2000bf01270 */
[----:B------:R-:W-:Y:S01]  /*10c0*/  LOP3.LUT R97, R3, 0x80, RZ, 0xc0, !PT ;  /* 0x0000008003617812 */ /* 0x000fe200078ec0ff */
[----:B------:R-:W-:Y:S01]  /*10d0*/  IMAD R5, R14, -0x40, R5 ;  /* 0xffffffc00e057824 */ /* 0x000fe200078e0205 */
[----:B------:R-:W-:Y:S01]  /*10e0*/  ULDC UR4, c[0x0][0x284] ;  /* 0x0000a10000047ab9 */ /* 0x000fe20000000800 */
[-C--:B--2---:R-:W-:Y:S01]  /*10f0*/  SHF.L.U32 R7, R7, R94.reuse, RZ ;  /* 0x0000005e07077219 */ /* 0x084fe200000006ff */
[----:B------:R-:W-:Y:S01]  /*1100*/  USEL UR42, UR41, 0x1, UP0 ;  /* 0x00000001292a7887 */ /* 0x000fe20008000000 */
[----:B------:R-:W-:Y:S01]  /*1110*/  LOP3.LUT R22, R22, R23, RZ, 0xfc, !PT ;  /* 0x0000001716167212 */ /* 0x000fe200078efcff */
[----:B------:R-:W-:Y:S01]  /*1120*/  IMAD R95, R95, -0x2, R6 ;  /* 0xfffffffe5f5f7824 */ /* 0x000fe200078e0206 */
[----:B------:R-:W-:Y:S01]  /*1130*/  SHF.L.U32 R94, R9, R94, RZ ;  /* 0x0000005e095e7219 */ /* 0x000fe200000006ff */
[----:B------:R-:W-:Y:S01]  /*1140*/  IMAD.SHL.U32 R96, R3, 0x2, RZ ;  /* 0x0000000203607824 */ /* 0x000fe200078e00ff */
[----:B------:R-:W-:Y:S01]  /*1150*/  LOP3.LUT R116, R18, 0x1, RZ, 0xfc, !PT ;  /* 0x0000000112747812 */ /* 0x000fe200078efcff */
[----:B------:R-:W-:Y:S01]  /*1160*/  VIADD R100, R5, UR4 ;  /* 0x0000000405647c36 */ /* 0x000fe20008000000 */
[C-C-:B0-----:R-:W-:Y:S01]  /*1170*/  SHF.L.U64.HI R92, R90.reuse, 0x7, R91.reuse ;  /* 0x000000075a5c7819 */ /* 0x141fe2000001025b */
[----:B------:R-:W-:Y:S01]  /*1180*/  IMAD.MOV.U32 R23, RZ, RZ, RZ ;  /* 0x000000ffff177224 */ /* 0x000fe200078e00ff */
[C---:B------:R-:W-:Y:S01]  /*1190*/  SHF.L.U64.HI R93, R90.reuse, 0x3, R91 ;  /* 0x000000035a5d7819 */ /* 0x040fe2000001025b */
[C---:B------:R-:W-:Y:S01]  /*11a0*/  IMAD.SHL.U32 R91, R90.reuse, 0x80, RZ ;  /* 0x000000805a5b7824 */ /* 0x040fe200078e00ff */
[----:B------:R-:W-:Y:S01]  /*11b0*/  SHF.R.U32.HI R97, RZ, 0x7, R97 ;  /* 0x00000007ff617819 */ /* 0x000fe20000011661 */
[----:B------:R-:W-:Y:S01]  /*11c0*/  IMAD.SHL.U32 R90, R90, 0x8, RZ ;  /* 0x000000085a5a7824 */ /* 0x000fe200078e00ff */
[----:B------:R-:W-:Y:S01]  /*11d0*/  LOP3.LUT R99, RZ, R7, RZ, 0x33, !PT ;  /* 0x00000007ff637212 */ /* 0x000fe200078e33ff */
[----:B------:R-:W-:Y:S01]  /*11e0*/  UIADD3 UR42, UR41, -UR42, URZ ;  /* 0x8000002a292a7290 */ /* 0x000fe2000fffe03f */
[----:B-1----:R-:W-:Y:S01]  /*11f0*/  VIADD R98, R98, 0xffffffff ;  /* 0xffffffff62627836 */ /* 0x002fe20000000000 */
[----:B------:R-:W-:Y:S01]  /*1200*/  UMOV UR36, URZ ;  /* 0x0000003f00247c82 */ /* 0x000fe20008000000 */
[----:B------:R-:W-:-:S09]  /*1210*/  UMOV UR40, URZ ;  /* 0x0000003f00287c82 */ /* 0x000fd20008000000 */
.L_x_156:
[----:B0-----:R-:W0:Y:S01]  /*1220*/  SHFL.IDX PT, R0, R97, RZ, 0x1f ;  /* 0x00001fff61007589 */ /* 0x001e2200000e0000 */
[----:B-1----:R-:W1:Y:S01]  /*1230*/  S2UR UR7, SR_CgaCtaId ;  /* 0x00000000000779c3 */ /* 0x002e620000008800 */
[----:B------:R-:W-:Y:S01]  /*1240*/  UMOV UR6, 0x400 ;  /* 0x0000040000067882 */ /* 0x000fe20000000000 */
[----:B0-----:R-:W-:Y:S01]  /*1250*/  R2UR UR4, R0 ;  /* 0x00000000000472ca */ /* 0x001fe200000e0000 */
[----:B-1----:R-:W-:-:S12]  /*1260*/  ULEA UR46, UR7, UR6, 0x18 ;  /* 0x00000006072e7291 */ /* 0x002fd8000f8ec03f */
[----:B------:R-:W-:-:S04]  /*1270*/  ULEA.HI UR5, UR4, UR4, URZ, 0x1 ;  /* 0x0000000404057291 */ /* 0x000fc8000f8f083f */
[----:B------:R-:W-:-:S04]  /*1280*/  ULOP3.LUT UR5, UR5, 0x7fffe, URZ, 0xc0, !UPT ;  /* 0x0007fffe05057892 */ /* 0x000fc8000f8ec03f */
[----:B------:R-:W-:-:S03]  /*1290*/  UIADD3 UR5, UR4, -UR5, URZ ;  /* 0x8000000504057290 */ /* 0x000fc6000fffe03f */
[----:B------:R-:W-:Y:S01]  /*12a0*/  ULDC UR4, c[0x0][0x28c] ;  /* 0x0000a30000047ab9 */ /* 0x000fe20000000800 */
[----:B------:R-:W-:Y:S01]  /*12b0*/  ULEA UR5, UR5, UR46, 0xd ;  /* 0x0000002e05057291 */ /* 0x000fe2000f8e683f */
[----:B------:R-:W-:-:S03]  /*12c0*/  ISETP.LT.AND P0, PT, RZ, UR4, PT ;  /* 0x00000004ff007c0c */ /* 0x000fc6000bf01270 */
[----:B------:R-:W-:-:S04]  /*12d0*/  UIADD3 UR5, UR5, 0x100, URZ ;  /* 0x0000010005057890 */ /* 0x000fc8000fffe03f */
[----:B------:R-:W-:-:S04]  /*12e0*/  USHF.R.U32.HI UR5, URZ, 0x4, UR5 ;  /* 0x000000043f057899 */ /* 0x000fc80008011605 */
[----:B------:R-:W-:-:S04]  /*12f0*/  ULOP3.LUT UR5, UR5, 0x3fff, URZ, 0xc0, !UPT ;  /* 0x00003fff05057892 */ /* 0x000fc8000f8ec03f */
[----:B------:R-:W-:Y:S01]  /*1300*/  ULOP3.LUT UR43, UR5, 0x10000, URZ, 0xfc, !UPT ;  /* 0x00010000052b7892 */ /* 0x000fe2000f8efc3f */
[----:B--234-:R-:W-:Y:S11]  /*1310*/  @P0 BRA `(.L_x_13) ;  /* 0x0000000000400947 */ /* 0x01cff60003800000 */
[----:B------:R-:W-:Y:S01]  /*1320*/  MOV R0, 0x0 ;  /* 0x0000000000007802 */ /* 0x000fe20000000f00 */
[----:B------:R-:W-:Y:S01]  /*1330*/  ULDC.64 UR4, c[0x4][0x68] ;  /* 0x01001a0000047ab9 */ /* 0x000fe20000000a00 */
[----:B------:R-:W-:Y:S01]  /*1340*/  ULDC.64 UR6, c[0x4][0x8] ;  /* 0x0100020000067ab9 */ /* 0x000fe20000000a00 */
[----:B------:R-:W-:Y:S01]  /*1350*/  IMAD.U32 R4, RZ, RZ, UR4 ;  /* 0x00000004ff047e24 */ /* 0x000fe2000f8e00ff */
[----:B------:R0:W1:Y:S01]  /*1360*/  LDC.64 R14, c[0x4][R0] ;  /* 0x01000000000e7b82 */ /* 0x0000620000000a00 */
[----:B------:R-:W-:Y:S01]  /*1370*/  IMAD.U32 R5, RZ, RZ, UR5 ;  /* 0x00000005ff057e24 */ /* 0x000fe2000f8e00ff */
[----:B------:R-:W-:Y:S01]  /*1380*/  ULDC.64 UR4, c[0x4][0x70] ;  /* 0x01001c0000047ab9 */ /* 0x000fe20000000a00 */
[----:B------:R-:W-:Y:S02]  /*1390*/  IMAD.U32 R10, RZ, RZ, UR6 ;  /* 0x00000006ff0a7e24 */ /* 0x000fe4000f8e00ff */
[----:B------:R-:W-:Y:S02]  /*13a0*/  IMAD.U32 R6, RZ, RZ, UR4 ;  /* 0x00000004ff067e24 */ /* 0x000fe4000f8e00ff */
[----:B------:R-:W-:-:S02]  /*13b0*/  IMAD.U32 R7, RZ, RZ, UR5 ;  /* 0x00000005ff077e24 */ /* 0x000fc4000f8e00ff */
[----:B------:R-:W-:Y:S02]  /*13c0*/  IMAD.U32 R11, RZ, RZ, UR7 ;  /* 0x00000007ff0b7e24 */ /* 0x000fe4000f8e00ff */
[----:B------:R-:W-:Y:S02]  /*13d0*/  IMAD.MOV.U32 R8, RZ, RZ, 0x1e1 ;  /* 0x000001e1ff087424 */ /* 0x000fe400078e00ff */
[----:B------:R-:W-:Y:S02]  /*13e0*/  IMAD.MOV.U32 R12, RZ, RZ, 0x1 ;  /* 0x00000001ff0c7424 */ /* 0x000fe400078e00ff */
[----:B0-----:R-:W-:-:S07]  /*13f0*/  IMAD.MOV.U32 R13, RZ, RZ, RZ ;  /* 0x000000ffff0d7224 */ /* 0x001fce00078e00ff */
[----:B------:R-:W-:-:S07]  /*1400*/  LEPC R20, `(.L_x_13) ;  /* 0x000000001014794e */ /* 0x000fce0000000000 */
[----:B-1---5:R-:W-:Y:S05]  /*1410*/  CALL.ABS.NOINC R14 ;  /* 0x000000000e007343 */ /* 0x022fea0003c00000 */
.L_x_13:
[----:B------:R-:W-:-:S13]  /*1420*/  ISETP.NE.AND P0, PT, R116, 0x3, PT ;  /* 0x000000037400780c */ /* 0x000fda0003f05270 */
[----:B------:R-:W-:Y:S05]  /*1430*/  @!P0 BRA `(.L_x_14) ;  /* 0x0000000000048947 */ /* 0x000fea0003800000 */
[----:B------:R-:W-:Y:S01]  /*1440*/  BPT.TRAP 0x1 ;  /* 0x000000040000795c */ /* 0x000fe20000300000 */
.L_x_14:
[----:B------:R-:W-:Y:S02]  /*1450*/  IMAD.U32 R3, RZ, RZ, UR40 ;  /* 0x00000028ff037e24 */ /* 0x000fe4000f8e00ff */
[----:B------:R-:W-:-:S03]  /*1460*/  IMAD.U32 R0, RZ, RZ, UR36 ;  /* 0x00000024ff007e24 */ /* 0x000fc6000f8e00ff */
[----:B------:R-:W-:Y:S02]  /*1470*/  LEA R3, R3, UR46, 0x3 ;  /* 0x0000002e03037c11 */ /* 0x000fe4000f8e18ff */
[----:B------:R-:W-:-:S04]  /*1480*/  SHF.L.U32 R0, R0, 0x1f, RZ ;  /* 0x0000001f00007819 */ /* 0x000fc800000006ff */
[----:B------:R0:W1:Y:S01]  /*1490*/  SYNCS.PHASECHK.TRANS64.TRYWAIT P1, [R3+URZ], R0 ;  /* 0x00000000030075a7 */ /* 0x000062000802017f */
[----:B------:R-:W-:Y:S05]  /*14a0*/  @!P0 BRA `(.L_x_15) ;  /* 0x0000000000048947 */ /* 0x000fea0003800000 */
[----:B------:R-:W-:Y:S01]  /*14b0*/  BPT.TRAP 0x1 ;  /* 0x000000040000795c */ /* 0x000fe20000300000 */
.L_x_15:
[----:B------:R-:W-:-:S05]  /*14c0*/  IMAD.U32 R4, RZ, RZ, UR42 ;  /* 0x0000002aff047e24 */ /* 0x000fca000f8e00ff */
[----:B------:R-:W-:Y:S01]  /*14d0*/  ISETP.GE.AND P2, PT, R4, 0x1, PT ;  /* 0x000000010400780c */ /* 0x000fe20003f46270 */
[----:B-1----:R-:W-:-:S12]  /*14e0*/  @P1 BRA `(.L_x_16) ;  /* 0x0000000000081947 */ /* 0x002fd80003800000 */
[----:B------:R-:W1:Y:S02]  /*14f0*/  SYNCS.PHASECHK.TRANS64.TRYWAIT P1, [R3+URZ], R0 ;  /* 0x00000000030075a7 */ /* 0x000e64000802017f */
[----:B-1----:R-:W-:Y:S05]  /*1500*/  @!P1 BRA `(.L_x_17) ;  /* 0x0000008400ec9947 */ /* 0x002fea0003800000 */
.L_x_16:
[----:B------:R-:W-:Y:S05]  /*1510*/  WARPSYNC.ALL ;  /* 0x0000000000007948 */ /* 0x000fea0003800000 */
[----:B------:R-:W-:Y:S01]  /*1520*/  UIADD3 UR4, UR46, 0xa0100, URZ ;  /* 0x000a01002e047890 */ /* 0x000fe2000fffe03f */
[----:B------:R-:W-:Y:S01]  /*1530*/  WARPGROUP.ARRIVE ;  /* 0x00000000000079c5 */ /* 0x000fe20000000000 */
[----:B------:R-:W-:Y:S02]  /*1540*/  ULEA UR6, UR40, UR43, 0xd ;  /* 0x0000002b28067291 */ /* 0x000fe4000f8e683f */
[----:B------:R-:W-:Y:S01]  /*1550*/  USHF.R.U32.HI UR4, URZ, 0x4, UR4 ;  /* 0x000000043f047899 */ /* 0x000fe20008011604 */
[----:B------:R-:W-:Y:S01]  /*1560*/  UMOV UR13, 0x40000040 ;  /* 0x40000040000d7882 */ /* 0x000fe20000000000 */
[----:B------:R-:W-:-:S02]  /*1570*/  UMOV UR15, 0x40000040 ;  /* 0x40000040000f7882 */ /* 0x000fc40000000000 */
[----:B------:R-:W-:Y:S01]  /*1580*/  ULOP3.LUT UR4, UR4, 0x3fff, URZ, 0xc0, !UPT ;  /* 0x00003fff04047892 */ /* 0x000fe2000f8ec03f */
[----:B------:R-:W-:Y:S01]  /*1590*/  UMOV UR12, UR6 ;  /* 0x00000006000c7c82 */ /* 0x000fe20008000000 */
[----:B------:R-:W-:Y:S02]  /*15a0*/  UIADD3 UR5, UR6, 0x400, URZ ;  /* 0x0000040006057890 */ /* 0x000fe4000fffe03f */
[----:B------:R-:W-:Y:S02]  /*15b0*/  ULOP3.LUT UR8, UR4, 0x10000, URZ, 0xfc, !UPT ;  /* 0x0001000004087892 */ /* 0x000fe4000f8efc3f */
[----:B------:R-:W-:Y:S02]  /*15c0*/  UIADD3 UR7, UR6, 0x1806, URZ ;  /* 0x0000180606077890 */ /* 0x000fe4000fffe03f */
[----:B------:R-:W-:Y:S02]  /*15d0*/  ULEA UR4, UR40, UR8, 0xb ;  /* 0x0000000828047291 */ /* 0x000fe4000f8e583f */
[----:B------:R-:W-:-:S02]  /*15e0*/  UIADD3 UR10, UR6, 0x1c06, URZ ;  /* 0x00001c06060a7890 */ /* 0x000fc4000fffe03f */
[----:B------:R-:W-:-:S03]  /*15f0*/  UIADD3 UR9, UR4, 0x606, URZ ;  /* 0x0000060604097890 */ /* 0x000fc6000fffe03f */
[----:B------:R-:W-:Y:S02]  /*1600*/  UMOV UR14, UR4 ;  /* 0x00000004000e7c82 */ /* 0x000fe40008000000 */
[----:B------:R-:W-:Y:S01]  /*1610*/  HGMMA.64x64x8.F32.TF32 R56, gdesc[UR12], RZ, !UPT, gsb0 ;  /* 0x04e000000c3879f0 */ /* 0x000fe2000c0028ff */
[----:B------:R-:W-:Y:S01]  /*1620*/  UMOV UR12, UR5 ;  /* 0x00000005000c7c82 */ /* 0x000fe20008000000 */
[----:B------:R-:W-:Y:S01]  /*1630*/  UMOV UR13, 0x40000040 ;  /* 0x40000040000d7882 */ /* 0x000fe20000000000 */
[----:B------:R-:W-:Y:S01]  /*1640*/  UIADD3 UR5, UR6, 0x402, URZ ;  /* 0x0000040206057890 */ /* 0x000fe2000fffe03f */
[----:B------:R-:W-:Y:S02]  /*1650*/  WARPGROUP.DEPBAR.LE gsb0, 0x0 ;  /* 0x00008000000079c5 */ /* 0x000fe40000010000 */
[----:B------:R-:W-:-:S06]  /*1660*/  WARPGROUP.ARRIVE ;  /* 0x00000000000079c5 */ /* 0x000fcc0000000000 */
[----:B------:R-:W-:Y:S01]  /*1670*/  HGMMA.64x64x8.F32.TF32 R24, gdesc[UR12], RZ, !UPT, gsb0 ;  /* 0x04e000000c1879f0 */ /* 0x000fe2000c0028ff */
[----:B------:R-:W-:Y:S02]  /*1680*/  UIADD3 UR12, UR6, 0x2, URZ ;  /* 0x00000002060c7890 */ /* 0x000fe4000fffe03f */
[----:B------:R-:W-:Y:S01]  /*1690*/  UIADD3 UR14, UR4, 0x2, URZ ;  /* 0x00000002040e7890 */ /* 0x000fe2000fffe03f */
[----:B------:R-:W-:Y:S01]  /*16a0*/  UMOV UR13, 0x40000040 ;  /* 0x40000040000d7882 */ /* 0x000fe20000000000 */
[----:B------:R-:W-:Y:S01]  /*16b0*/  UMOV UR15, 0x40000040 ;  /* 0x40000040000f7882 */ /* 0x000fe20000000000 */
[----:B------:R-:W-:Y:S02]  /*16c0*/  WARPGROUP.DEPBAR.LE gsb0, 0x0 ;  /* 0x00008000000079c5 */ /* 0x000fe40000010000 */
[----:B------:R-:W-:-:S06]  /*16d0*/  WARPGROUP.ARRIVE ;  /* 0x00000000000079c5 */ /* 0x000fcc0000000000 */
[----:B------:R-:W-:Y:S01]  /*16e0*/  HGMMA.64x64x8.F32.TF32 R56, gdesc[UR12], R56, gsb0 ;  /* 0x04e000000c3879f0 */ /* 0x000fe20008002838 */
[----:B------:R-:W-:Y:S01]  /*16f0*/  UMOV UR12, UR5 ;  /* 0x00000005000c7c82 */ /* 0x000fe20008000000 */
[----:B------:R-:W-:Y:S01]  /*1700*/  UMOV UR13, 0x40000040 ;  /* 0x40000040000d7882 */ /* 0x000fe20000000000 */
[----:B------:R-:W-:Y:S01]  /*1710*/  UIADD3 UR5, UR6, 0x404, URZ ;  /* 0x0000040406057890 */ /* 0x000fe2000fffe03f */
[----:B------:R-:W-:Y:S02]  /*1720*/  WARPGROUP.DEPBAR.LE gsb0, 0x0 ;  /* 0x00008000000079c5 */ /* 0x000fe40000010000 */
[----:B------:R-:W-:-:S06]  /*1730*/  WARPGROUP.ARRIVE ;  /* 0x00000000000079c5 */ /* 0x000fcc0000000000 */
[----:B------:R-:W-:Y:S01]  /*1740*/  HGMMA.64x64x8.F32.TF32 R24, gdesc[UR12], R24, gsb0 ;  /* 0x04e000000c1879f0 */ /* 0x000fe20008002818 */
        /* <DEDUP_REMOVED lines=160> */
[----:B------:R-:W-:Y:S01]  /*2150*/  UMOV UR4, UR7 ;  /* 0x0000000700047c82 */ /* 0x000fe20008000000 */
[----:B------:R-:W-:Y:S01]  /*2160*/  UMOV UR6, UR9 ;  /* 0x0000000900067c82 */ /* 0x000fe20008000000 */
[----:B------:R-:W-:Y:S01]  /*2170*/  UMOV UR7, 0x40000040 ;  /* 0x4000004000077882 */ /* 0x000fe20000000000 */
[----:B------:R-:W-:Y:S02]  /*2180*/  WARPGROUP.DEPBAR.LE gsb0, 0x0 ;  /* 0x00008000000079c5 */ /* 0x000fe40000010000 */
[----:B------:R-:W-:-:S06]  /*2190*/  WARPGROUP.ARRIVE ;  /* 0x00000000000079c5 */ /* 0x000fcc0000000000 */
[----:B------:R-:W-:Y:S01]  /*21a0*/  HGMMA.64x64x8.F32.TF32 R56, gdesc[UR12], R56, gsb0 ;  /* 0x04e000000c3879f0 */ /* 0x000fe20008002838 */
[----:B------:R-:W-:Y:S01]  /*21b0*/  UMOV UR12, UR5 ;  /* 0x00000005000c7c82 */ /* 0x000fe20008000000 */
[----:B------:R-:W-:Y:S01]  /*21c0*/  UMOV UR13, 0x40000040 ;  /* 0x40000040000d7882 */ /* 0x000fe20000000000 */
[----:B------:R-:W-:Y:S01]  /*21d0*/  UMOV UR5, 0x40000040 ;  /* 0x4000004000057882 */ /* 0x000fe20000000000 */
[----:B------:R-:W-:Y:S02]  /*21e0*/  WARPGROUP.DEPBAR.LE gsb0, 0x0 ;  /* 0x00008000000079c5 */ /* 0x000fe40000010000 */
[----:B------:R-:W-:-:S06]  /*21f0*/  WARPGROUP.ARRIVE ;  /* 0x00000000000079c5 */ /* 0x000fcc0000000000 */
[----:B------:R-:W-:Y:S03]  /*2200*/  HGMMA.64x64x8.F32.TF32 R24, gdesc[UR12], R24, gsb0 ;  /* 0x04e000000c1879f0 */ /* 0x000fe60008002818 */
[----:B------:R-:W-:Y:S02]  /*2210*/  WARPGROUP.DEPBAR.LE gsb0, 0x0 ;  /* 0x00008000000079c5 */ /* 0x000fe40000010000 */
[----:B------:R-:W-:-:S06]  /*2220*/  WARPGROUP.ARRIVE ;  /* 0x00000000000079c5 */ /* 0x000fcc0000000000 */
[----:B------:R-:W-:Y:S01]  /*2230*/  HGMMA.64x64x8.F32.TF32 R56, gdesc[UR4], R56, gsb0 ;  /* 0x04e00000043879f0 */ /* 0x000fe20008002838 */
[----:B------:R-:W-:Y:S01]  /*2240*/  UMOV UR4, UR10 ;  /* 0x0000000a00047c82 */ /* 0x000fe20008000000 */
[----:B------:R-:W-:Y:S01]  /*2250*/  UMOV UR5, 0x40000040 ;  /* 0x4000004000057882 */ /* 0x000fe20000000000 */
[----:B------:R-:W-:Y:S02]  /*2260*/  WARPGROUP.DEPBAR.LE gsb0, 0x0 ;  /* 0x00008000000079c5 */ /* 0x000fe40000010000 */
[----:B------:R-:W-:-:S06]  /*2270*/  WARPGROUP.ARRIVE ;  /* 0x00000000000079c5 */ /* 0x000fcc0000000000 */
[----:B------:R-:W-:Y:S03]  /*2280*/  HGMMA.64x64x8.F32.TF32 R24, gdesc[UR4], R24, gsb0 ;  /* 0x04e00000041879f0 */ /* 0x000fe60008002818 */
[----:B------:R-:W-:Y:S02]  /*2290*/  WARPGROUP.DEPBAR.LE gsb0, 0x0 ;  /* 0x00008000000079c5 */ /* 0x000fe40000010000 */
[----:B------:R-:W-:Y:S05]  /*22a0*/  @!P2 BRA `(.L_x_18) ;  /* 0x0000000c00eca947 */ /* 0x000fea0003800000 */
[----:B------:R-:W-:Y:S01]  /*22b0*/  UIADD3 UR9, UR40, 0x1, URZ ;  /* 0x0000000128097890 */ /* 0x000fe2000fffe03f */
[----:B01----:R-:W-:Y:S01]  /*22c0*/  IMAD.U32 R0, RZ, RZ, UR42 ;  /* 0x0000002aff007e24 */ /* 0x003fe2000f8e00ff */
[----:B------:R-:W-:Y:S02]  /*22d0*/  UMOV UR10, UR40 ;  /* 0x00000028000a7c82 */ /* 0x000fe40008000000 */
[----:B------:R-:W-:-:S04]  /*22e0*/  UISETP.NE.AND UP0, UPT, UR9, 0x5, UPT ;  /* 0x000000050900788c */ /* 0x000fc8000bf05270 */
[----:B------:R-:W-:Y:S02]  /*22f0*/  USEL UR4, URZ, 0x1, UP0 ;  /* 0x000000013f047887 */ /* 0x000fe40008000000 */
[----:B------:R-:W-:Y:S02]  /*2300*/  USEL UR9, UR9, URZ, UP0 ;  /* 0x0000003f09097287 */ /* 0x000fe40008000000 */
[----:B------:R-:W-:-:S06]  /*2310*/  ULOP3.LUT UR4, UR36, UR4, URZ, 0x3c, !UPT ;  /* 0x0000000424047292 */ /* 0x000fcc000f8e3c3f */
[----:B------:R-:W-:-:S07]  /*2320*/  IMAD.U32 R5, RZ, RZ, UR4 ;  /* 0x00000004ff057e24 */ /* 0x000fce000f8e00ff */
.L_x_25:
[----:B01----:R-:W-:Y:S05]  /*2330*/  @!P0 BRA `(.L_x_19) ;  /* 0x0000000000048947 */ /* 0x003fea0003800000 */
[----:B------:R-:W-:Y:S01]  /*2340*/  BPT.TRAP 0x1 ;  /* 0x000000040000795c */ /* 0x000fe20000300000 */
.L_x_19:
[----:B------:R-:W0:Y:S01]  /*2350*/  S2UR UR4, SR_CgaCtaId ;  /* 0x00000000000479c3 */ /* 0x000e220000008800 */
[----:B------:R-:W-:Y:S01]  /*2360*/  UMOV UR11, 0x400 ;  /* 0x00000400000b7882 */ /* 0x000fe20000000000 */
[----:B------:R-:W-:Y:S01]  /*2370*/  SHF.L.U32 R3, R5, 0x1f, RZ ;  /* 0x0000001f05037819 */ /* 0x000fe200000006ff */
[----:B0-----:R-:W-:-:S04]  /*2380*/  ULEA UR11, UR4, UR11, 0x18 ;  /* 0x0000000b040b7291 */ /* 0x001fc8000f8ec03f */
[----:B------:R-:W-:-:S09]  /*2390*/  ULEA UR4, UR9, UR11, 0x3 ;  /* 0x0000000b09047291 */ /* 0x000fd2000f8e183f */
[----:B------:R0:W1:Y:S01]  /*23a0*/  SYNCS.PHASECHK.TRANS64.TRYWAIT P1, [UR4], R3 ;  /* 0x00000003ff0075a7 */ /* 0x0000620008020144 */
[----:B------:R-:W-:Y:S05]  /*23b0*/  @!P0 BRA `(.L_x_20) ;  /* 0x0000000000048947 */ /* 0x000fea0003800000 */
[----:B------:R-:W-:Y:S01]  /*23c0*/  BPT.TRAP 0x1 ;  /* 0x000000040000795c */ /* 0x000fe20000300000 */
.L_x_20:
[----:B-1----:R-:W-:Y:S05]  /*23d0*/  @P1 BRA `(.L_x_21) ;  /* 0x0000000000081947 */ /* 0x002fea0003800000 */
[----:B------:R-:W1:Y:S02]  /*23e0*/  SYNCS.PHASECHK.TRANS64.TRYWAIT P1, [UR4], R3 ;  /* 0x00000003ff0075a7 */ /* 0x000e640008020144 */
[----:B-1----:R-:W-:Y:S05]  /*23f0*/  @!P1 BRA `(.L_x_22) ;  /* 0x0000007800449947 */ /* 0x002fea0003800000 */
.L_x_21:
[----:B------:R-:W-:Y:S01]  /*2400*/  ULEA UR13, UR9, UR8, 0xb ;  /* 0x00000008090d7291 */ /* 0x000fe2000f8e583f */
[----:B------:R-:W-:Y:S01]  /*2410*/  WARPGROUP.ARRIVE ;  /* 0x00000000000079c5 */ /* 0x000fe20000000000 */
[----:B------:R-:W-:Y:S01]  /*2420*/  ULEA UR12, UR9, UR43, 0xd ;  /* 0x0000002b090c7291 */ /* 0x000fe2000f8e683f */
[----:B------:R-:W-:Y:S01]  /*2430*/  UMOV UR7, 0x40000040 ;  /* 0x4000004000077882 */ /* 0x000fe20000000000 */
[----:B------:R-:W-:Y:S02]  /*2440*/  UMOV UR5, 0x40000040 ;  /* 0x4000004000057882 */ /* 0x000fe40000000000 */
[----:B------:R-:W-:Y:S01]  /*2450*/  UIADD3 UR14, UR12, 0x400, URZ ;  /* 0x000004000c0e7890 */ /* 0x000fe2000fffe03f */
[----:B------:R-:W-:Y:S02]  /*2460*/  UMOV UR6, UR13 ;  /* 0x0000000d00067c82 */ /* 0x000fe40008000000 */
[----:B------:R-:W-:Y:S02]  /*2470*/  UMOV UR4, UR12 ;  /* 0x0000000c00047c82 */ /* 0x000fe40008000000 */
[----:B------:R-:W-:Y:S01]  /*2480*/  HGMMA.64x64x8.F32.TF32 R56, gdesc[UR4], R56, gsb0 ;  /* 0x04e00000043879f0 */ /* 0x000fe20008002838 */
[----:B------:R-:W-:Y:S01]  /*2490*/  UMOV UR5, 0x40000040 ;  /* 0x4000004000057882 */ /* 0x000fe20000000000 */
[----:B------:R-:W-:Y:S01]  /*24a0*/  UMOV UR4, UR14 ;  /* 0x0000000e00047c82 */ /* 0x000fe20008000000 */
[----:B------:R-:W-:Y:S01]  /*24b0*/  UIADD3 UR14, UR12, 0x402, URZ ;  /* 0x000004020c0e7890 */ /* 0x000fe2000fffe03f */
[----:B------:R-:W-:-:S02]  /*24c0*/  WARPGROUP.DEPBAR.LE gsb0, 0x0 ;  /* 0x00008000000079c5 */ /* 0x000fc40000010000 */
        /* <DEDUP_REMOVED lines=180> */
[----:B------:R-:W-:Y:S02]  /*3010*/  WARPGROUP.DEPBAR.LE gsb0, 0x0 ;  /* 0x00008000000079c5 */ /* 0x000fe40000010000 */
[----:B------:R-:W-:-:S06]  /*3020*/  WARPGROUP.ARRIVE ;  /* 0x00000000000079c5 */ /* 0x000fcc0000000000 */
[----:B------:R-:W-:Y:S01]  /*3030*/  HGMMA.64x64x8.F32.TF32 R24, gdesc[UR4], R24, gsb0 ;  /* 0x04e00000041879f0 */ /* 0x000fe20008002818 */
[----:B------:R-:W-:Y:S02]  /*3040*/  UIADD3 UR6, UR13, 0x606, URZ ;  /* 0x000006060d067890 */ /* 0x000fe4000fffe03f */
[----:B------:R-:W-:Y:S01]  /*3050*/  UIADD3 UR4, UR12, 0x1806, URZ ;  /* 0x000018060c047890 */ /* 0x000fe2000fffe03f */
[----:B------:R-:W-:Y:S01]  /*3060*/  UMOV UR7, 0x40000040 ;  /* 0x4000004000077882 */ /* 0x000fe20000000000 */
[----:B------:R-:W-:Y:S01]  /*3070*/  UMOV UR5, 0x40000040 ;  /* 0x4000004000057882 */ /* 0x000fe20000000000 */
[----:B------:R-:W-:Y:S01]  /*3080*/  UIADD3 UR12, UR12, 0x1c06, URZ ;  /* 0x00001c060c0c7890 */ /* 0x000fe2000fffe03f */
        /* <DEDUP_REMOVED lines=10> */
[----:B------:R-:W-:Y:S01]  /*3130*/  BPT.TRAP 0x1 ;  /* 0x000000040000795c */ /* 0x000fe20000300000 */
.L_x_23:
[----:B------:R-:W-:Y:S01]  /*3140*/  ULEA UR11, UR10, UR11, 0x3 ;  /* 0x0000000b0a0b7291 */ /* 0x000fe2000f8e183f */
[----:B------:R-:W-:-:S03]  /*3150*/  ISETP.GT.U32.AND P1, PT, R18, 0x1, PT ;  /* 0x000000011200780c */ /* 0x000fc60003f24070 */
[----:B------:R-:W-:-:S04]  /*3160*/  UIADD3 UR11, UR11, 0x28, URZ ;  /* 0x000000280b0b7890 */ /* 0x000fc8000fffe03f */
[----:B------:R-:W-:-:S09]  /*3170*/  UPRMT UR11, URZ, 0x654, UR11 ;  /* 0x000006543f0b7896 */ /* 0x000fd2000800000b */
[----:B------:R-:W-:Y:S01]  /*3180*/  SYNCS.ARRIVE.TRANS64.RED.A1T0 RZ, [UR11], RZ ;  /* 0x000000ffffff79a7 */ /* 0x000fe2000810040b */
[----:B------:R-:W-:Y:S05]  /*3190*/  @P1 BRA `(.L_x_24) ;  /* 0x0000000000041947 */ /* 0x000fea0003800000 */
[----:B------:R-:W-:Y:S01]  /*31a0*/  BPT.TRAP 0x1 ;  /* 0x000000040000795c */ /* 0x000fe20000300000 */
.L_x_24:
[----:B------:R-:W-:Y:S01]  /*31b0*/  UIADD3 UR9, UR9, 0x1, URZ ;  /* 0x0000000109097890 */ /* 0x000fe2000fffe03f */
[C---:B------:R-:W-:Y:S01]  /*31c0*/  ISETP.GT.AND P1, PT, R0.reuse, 0x1, PT ;  /* 0x000000010000780c */ /* 0x040fe20003f24270 */
[----:B------:R-:W-:Y:S01]  /*31d0*/  UIADD3 UR10, UR10, 0x1, URZ ;  /* 0x000000010a0a7890 */ /* 0x000fe2000fffe03f */
[----:B------:R-:W-:Y:S01]  /*31e0*/  VIADD R0, R0, 0xffffffff ;  /* 0xffffffff00007836 */ /* 0x000fe20000000000 */
[----:B------:R-:W-:Y:S02]  /*31f0*/  UISETP.NE.AND UP0, UPT, UR9, 0x5, UPT ;  /* 0x000000050900788c */ /* 0x000fe4000bf05270 */
[----:B------:R-:W-:Y:S02]  /*3200*/  UISETP.NE.AND UP1, UPT, UR10, 0x5, UPT ;  /* 0x000000050a00788c */ /* 0x000fe4000bf25270 */
[----:B------:R-:W-:Y:S02]  /*3210*/  USEL UR4, URZ, 0x1, UP0 ;  /* 0x000000013f047887 */ /* 0x000fe40008000000 */
[----:B------:R-:W-:-:S02]  /*3220*/  USEL UR9, UR9, URZ, UP0 ;  /* 0x0000003f09097287 */ /* 0x000fc40008000000 */
[----:B------:R-:W-:Y:S02]  /*3230*/  USEL UR10, UR10, URZ, UP1 ;  /* 0x0000003f0a0a7287 */ /* 0x000fe40008800000 */
[----:B------:R-:W-:Y:S01]  /*3240*/  LOP3.LUT R5, R5, UR4, RZ, 0x3c, !PT ;  /* 0x0000000405057c12 */ /* 0x000fe2000f8e3cff */
[----:B------:R-:W-:Y:S09]  /*3250*/  @P1 BRA `(.L_x_25) ;  /* 0xfffffff000341947 */ /* 0x000ff2000383ffff */
.L_x_18:
[----:B01----:R-:W0:Y:S02]  /*3260*/  LDC R0, c[0x0][0x28c] ;  /* 0x0000a300ff007b82 */ /* 0x003e240000000800 */
[----:B0-----:R-:W-:-:S13]  /*3270*/  ISETP.GE.AND P1, PT, R0, 0x1, PT ;  /* 0x000000010000780c */ /* 0x001fda0003f26270 */
[----:B------:R-:W-:Y:S05]  /*3280*/  @!P1 BRA `(.L_x_26) ;  /* 0x0000000000409947 */ /* 0x000fea0003800000 */
[----:B------:R-:W-:Y:S05]  /*3290*/  @!P0 BRA `(.L_x_27) ;  /* 0x0000000000048947 */ /* 0x000fea0003800000 */
[----:B------:R-:W-:Y:S01]  /*32a0*/  BPT.TRAP 0x1 ;  /* 0x000000040000795c */ /* 0x000fe20000300000 */
.L_x_27:
[----:B------:R-:W0:Y:S01]  /*32b0*/  S2UR UR7, SR_CgaCtaId ;  /* 0x00000000000779c3 */ /* 0x000e220000008800 */
[----:B------:R-:W-:Y:S01]  /*32c0*/  UIADD3 UR6, UR42, UR40, URZ ;  /* 0x000000282a067290 */ /* 0x000fe2000fffe03f */
[----:B------:R-:W-:-:S03]  /*32d0*/  ISETP.GT.U32.AND P0, PT, R18, 0x1, PT ;  /* 0x000000011200780c */ /* 0x000fc60003f04070 */
[----:B------:R-:W-:-:S04]  /*32e0*/  UIMAD.WIDE.U32 UR4, UR6, -0x33333333, URZ ;  /* 0xcccccccd060478a5 */ /* 0x000fc8000f8e003f */
[----:B------:R-:W-:-:S03]  /*32f0*/  USHF.R.U32.HI UR4, URZ, 0x2, UR5 ;  /* 0x000000023f047899 */ /* 0x000fc60008011605 */
[----:B------:R-:W-:Y:S01]  /*3300*/  UMOV UR5, 0x400 ;  /* 0x0000040000057882 */ /* 0x000fe20000000000 */
[----:B------:R-:W-:Y:S02]  /*3310*/  UIMAD UR6, UR4, -0x5, UR6 ;  /* 0xfffffffb040678a4 */ /* 0x000fe4000f8e0206 */
[----:B0-----:R-:W-:-:S04]  /*3320*/  ULEA UR5, UR7, UR5, 0x18 ;  /* 0x0000000507057291 */ /* 0x001fc8000f8ec03f */
[----:B------:R-:W-:-:S04]  /*3330*/  ULEA UR6, UR6, UR5, 0x3 ;  /* 0x0000000506067291 */ /* 0x000fc8000f8e183f */
[----:B------:R-:W-:-:S04]  /*3340*/  UIADD3 UR6, UR6, 0x28, URZ ;  /* 0x0000002806067890 */ /* 0x000fc8000fffe03f */
[----:B------:R-:W-:-:S09]  /*3350*/  UPRMT UR6, URZ, 0x654, UR6 ;  /* 0x000006543f067896 */ /* 0x000fd20008000006 */
[----:B------:R-:W-:Y:S01]  /*3360*/  SYNCS.ARRIVE.TRANS64.RED.A1T0 RZ, [UR6], RZ ;  /* 0x000000ffffff79a7 */ /* 0x000fe20008100406 */
[----:B------:R-:W-:Y:S05]  /*3370*/  @P0 BRA `(.L_x_26) ;  /* 0x0000000000040947 */ /* 0x000fea0003800000 */
[----:B------:R-:W-:Y:S01]  /*3380*/  BPT.TRAP 0x1 ;  /* 0x000000040000795c */ /* 0x000fe20000300000 */
.L_x_26:
[----:B------:R-:W-:Y:S01]  /*3390*/  IMAD.SHL.U32 R101, R101, 0x40, RZ ;  /* 0x0000004065657824 */ /* 0x000fe200078e00ff */
[----:B------:R-:W-:Y:S01]  /*33a0*/  UIADD3 UR40, UR41, UR40, URZ ;  /* 0x0000002829287290 */ /* 0x000fe2000fffe03f */
[----:B------:R-:W-:Y:S01]  /*33b0*/  SHF.R.S32.HI R9, RZ, 0x1f, R19 ;  /* 0x0000001fff097819 */ /* 0x000fe20000011413 */
[----:B------:R-:W-:Y:S01]  /*33c0*/  UISETP.GE.U32.AND UP1, UPT, UR41, 0x5, UPT ;  /* 0x000000052900788c */ /* 0x000fe2000bf26070 */
[----:B------:R-:W-:Y:S01]  /*33d0*/  IMAD.SHL.U32 R3, R111, 0x100, RZ ;  /* 0x000001006f037824 */ /* 0x000fe200078e00ff */
[----:B------:R-:W-:Y:S01]  /*33e0*/  ULDC UR7, c[0x0][0x288] ;  /* 0x0000a20000077ab9 */ /* 0x000fe20000000800 */
[C---:B------:R-:W-:Y:S01]  /*33f0*/  LOP3.LUT R10, R101.reuse, 0x6, R96, 0xf8, !PT ;  /* 0x00000006650a7812 */ /* 0x040fe200078ef860 */
[----:B------:R-:W-:Y:S01]  /*3400*/  UISETP.GT.U32.AND UP0, UPT, UR40, 0x4, UPT ;  /* 0x000000042800788c */ /* 0x000fe2000bf04070 */
[----:B------:R-:W-:Y:S01]  /*3410*/  ISETP.GE.AND P0, PT, R101, UR7, PT ;  /* 0x0000000765007c0c */ /* 0x000fe2000bf06270 */
[----:B------:R-:W-:Y:S01]  /*3420*/  ULDC.64 UR4, c[0x0][0x5d0] ;  /* 0x0001740000047ab9 */ /* 0x000fe20000000a00 */
[--C-:B------:R-:W-:Y:S01]  /*3430*/  SHF.R.S32.HI R11, RZ, 0x1f, R10.reuse ;  /* 0x0000001fff0b7819 */ /* 0x100fe2000001140a */
[----:B------:R-:W-:Y:S01]  /*3440*/  ULDC UR10, c[0x0][0x284] ;  /* 0x0000a100000a7ab9 */ /* 0x000fe20000000800 */
[----:B------:R-:W-:Y:S01]  /*3450*/  IMAD R0, R9, UR4, RZ ;  /* 0x0000000409007c24 */ /* 0x000fe2000f8e02ff */
[----:B------:R-:W-:Y:S01]  /*3460*/  UISETP.LT.U32.AND UP0, UPT, UR41, 0x5, UP0 ;  /* 0x000000052900788c */ /* 0x000fe20008701070 */
[----:B------:R-:W-:Y:S01]  /*3470*/  ISETP.GE.OR P0, PT, R3, UR10, P0 ;  /* 0x0000000a03007c0c */ /* 0x000fe20008706670 */
[----:B------:R-:W-:Y:S01]  /*3480*/  IMAD.WIDE.U32 R4, R19, UR4, R10 ;  /* 0x0000000413047c25 */ /* 0x000fe2000f8e000a */
[----:B------:R-:W-:Y:S01]  /*3490*/  ULDC.64 UR8, c[0x0][0x5c8] ;  /* 0x0001720000087ab9 */ /* 0x000fe20000000a00 */
[----:B------:R-:W-:-:S02]  /*34a0*/  USEL UR6, URZ, 0x1, !UP0 ;  /* 0x000000013f067887 */ /* 0x000fc4000c000000 */
[----:B------:R-:W-:Y:S01]  /*34b0*/  IMAD R7, R19, UR5, R0 ;  /* 0x0000000513077c24 */ /* 0x000fe2000f8e0200 */
[----:B------:R-:W-:Y:S01]  /*34c0*/  @UP1 UIMAD.WIDE.U32 UR4, UR40, -0x33333333, URZ ;  /* 0xcccccccd280418a5 */ /* 0x000fe2000f8e003f */
[----:B------:R-:W-:Y:S01]  /*34d0*/  IMAD.WIDE R110, R111, 0x100, R22 ;  /* 0x000001006f6e7825 */ /* 0x000fe200078e0216 */
[----:B------:R-:W-:Y:S02]  /*34e0*/  ULOP3.LUT UR36, UR36, UR6, URZ, 0x3c, !UPT ;  /* 0x0000000624247292 */ /* 0x000fe4000f8e3c3f */
[----:B------:R-:W-:Y:S01]  /*34f0*/  @UP1 USHF.R.U32.HI UR4, URZ, 0x2, UR5 ;  /* 0x000000023f041899 */ /* 0x000fe20008011605 */
[----:B------:R-:W-:Y:S02]  /*3500*/  IMAD.IADD R5, R5, 0x1, R7 ;  /* 0x0000000105057824 */ /* 0x000fe400078e0207 */
[----:B------:R-:W-:Y:S01]  /*3510*/  IMAD R7, R111, UR8, RZ ;  /* 0x000000086f077c24 */ /* 0x000fe2000f8e02ff */
[----:B------:R-:W-:Y:S01]  /*3520*/  @UP1 ULOP3.LUT UR36, UR36, 0x1, UR4, 0x78, !UPT ;  /* 0x0000000124241892 */ /* 0x000fe2000f8e7804 */
[----:B------:R-:W-:-:S04]  /*3530*/  IMAD.WIDE.U32 R112, R110, UR8, R4 ;  /* 0x000000086e707c25 */ /* 0x000fc8000f8e0004 */
[----:B------:R-:W-:Y:S02]  /*3540*/  IMAD R7, R110, UR9, R7 ;  /* 0x000000096e077c24 */ /* 0x000fe4000f8e0207 */
[----:B------:R-:W-:Y:S01]  /*3550*/  IMAD.MOV.U32 R0, RZ, RZ, -0x1 ;  /* 0xffffffffff007424 */ /* 0x000fe200078e00ff */
[----:B------:R-:W-:Y:S06]  /*3560*/  @P0 BRA `(.L_x_28) ;  /* 0x00000048002c0947 */ /* 0x000fec0003800000 */
[----:B-----5:R-:W-:Y:S01]  /*3570*/  FSETP.NEU.AND P1, PT, R89, RZ, PT ;  /* 0x000000ff5900720b */ /* 0x020fe20003f2d000 */
[----:B------:R-:W-:Y:S01]  /*3580*/  IMAD.IADD R4, R95, 0x1, -R101 ;  /* 0x000000015f047824 */ /* 0x000fe200078e0a65 */
[----:B------:R-:W-:Y:S01]  /*3590*/  BSSY B0, `(.L_x_28) ;  /* 0x0000488000007945 */ /* 0x000fe20003800000 */
[----:B------:R-:W-:Y:S02]  /*35a0*/  IMAD.IADD R3, R100, 0x1, -R3 ;  /* 0x0000000164037824 */ /* 0x000fe400078e0a03 */
[----:B------:R-:W-:Y:S01]  /*35b0*/  IMAD.IADD R21, R113, 0x1, R7 ;  /* 0x0000000171157824 */ /* 0x000fe200078e0207 */
[----:B------:R-:W-:-:S04]  /*35c0*/  ISETP.GT.AND P6, PT, R4, RZ, PT ;  /* 0x000000ff0400720c */ /* 0x000fc80003fc4270 */
[----:B------:R-:W-:-:S03]  /*35d0*/  ISETP.GT.AND P0, PT, R3, RZ, P6 ;  /* 0x000000ff0300720c */ /* 0x000fc60003704270 */
[----:B------:R-:W-:Y:S10]  /*35e0*/  @!P1 BRA `(.L_x_29) ;  /* 0x0000003000949947 */ /* 0x000ff40003800000 */
[----:B------:R-:W0:Y:S01]  /*35f0*/  LDC.64 R14, c[0x0][0x5b8] ;  /* 0x00016e00ff0e7b82 */ /* 0x000e220000000a00 */
[----:B------:R-:W-:-:S07]  /*3600*/  ULDC.64 UR4, c[0x0][0x5c0] ;  /* 0x0001700000047ab9 */ /* 0x000fce0000000a00 */
[----:B------:R-:W1:Y:S08]  /*3610*/  LDC.64 R106, c[0x0][0x5b0] ;  /* 0x00016c00ff6a7b82 */ /* 0x000e700000000a00 */
[----:B------:R-:W2:Y:S01]  /*3620*/  LDC.64 R12, c[0x0][0x5a8] ;  /* 0x00016a00ff0c7b82 */ /* 0x000ea20000000a00 */
[-C--:B0-----:R-:W-:Y:S02]  /*3630*/  IMAD R6, R9, R14.reuse, RZ ;  /* 0x0000000e09067224 */ /* 0x081fe400078e02ff */
[----:B------:R-:W-:-:S04]  /*3640*/  IMAD.WIDE.U32 R102, R19, R14, R10 ;  /* 0x0000000e13667225 */ /* 0x000fc800078e000a */
[----:B------:R-:W-:Y:S02]  /*3650*/  IMAD R123, R19, R15, R6 ;  /* 0x0000000f137b7224 */ /* 0x000fe400078e0206 */
[-C--:B-1----:R-:W-:Y:S02]  /*3660*/  IMAD R5, R111, R106.reuse, RZ ;  /* 0x0000006a6f057224 */ /* 0x082fe400078e02ff */
[----:B------:R-:W-:Y:S02]  /*3670*/  IMAD.IADD R105, R103, 0x1, R123 ;  /* 0x0000000167697824 */ /* 0x000fe400078e027b */
[----:B------:R-:W-:Y:S02]  /*3680*/  IMAD.MOV.U32 R104, RZ, RZ, R102 ;  /* 0x000000ffff687224 */ /* 0x000fe400078e0066 */
[C---:B------:R-:W-:Y:S02]  /*3690*/  IMAD R101, R110.reuse, R107, R5 ;  /* 0x0000006b6e657224 */ /* 0x040fe400078e0205 */
[----:B------:R-:W-:-:S04]  /*36a0*/  IMAD.WIDE.U32 R6, R110, R106, R104 ;  /* 0x0000006a6e067225 */ /* 0x000fc800078e0068 */
[----:B------:R-:W-:Y:S01]  /*36b0*/  IMAD.IADD R5, R7, 0x1, R101 ;  /* 0x0000000107057824 */ /* 0x000fe200078e0265 */
[----:B--2---:R-:W-:-:S04]  /*36c0*/  LEA R8, P1, R6, R12, 0x2 ;  /* 0x0000000c06087211 */ /* 0x004fc800078210ff */
[----:B------:R-:W-:-:S05]  /*36d0*/  LEA.HI.X R9, R6, R13, R5, 0x2, P1 ;  /* 0x0000000d06097211 */ /* 0x000fca00008f1405 */
[----:B------:R-:W2:Y:S01]  /*36e0*/  @P0 LDG.E.LTC128B R5, desc[UR44][R8.64] ;  /* 0x0000002c08050981 */ /* 0x000ea2000c1e1920 */
[----:B------:R-:W-:Y:S01]  /*36f0*/  LEA R20, P1, R112, UR4, 0x2 ;  /* 0x0000000470147c11 */ /* 0x000fe2000f8210ff */
[-C--:B------:R-:W-:Y:S01]  /*3700*/  IMAD.WIDE.U32 R6, R110, R106.reuse, R10 ;  /* 0x0000006a6e067225 */ /* 0x080fe200078e000a */
[----:B------:R-:W-:Y:S01]  /*3710*/  ISETP.GT.AND P4, PT, R4, 0x1, PT ;  /* 0x000000010400780c */ /* 0x000fe20003f84270 */
[----:B------:R-:W-:Y:S01]  /*3720*/  BSSY B1, `(.L_x_30) ;  /* 0x0000013000017945 */ /* 0x000fe20003800000 */
[----:B------:R-:W-:Y:S01]  /*3730*/  LEA.HI.X R21, R112, UR5, R21, 0x2, P1 ;  /* 0x0000000570157c11 */ /* 0x000fe200088f1415 */
[----:B------:R-:W-:Y:S01]  /*3740*/  IMAD.IADD R7, R101, 0x1, R7 ;  /* 0x0000000165077824 */ /* 0x000fe200078e0207 */
[----:B------:R-:W-:Y:S01]  /*3750*/  ISETP.GT.AND P1, PT, R3, RZ, P4 ;  /* 0x000000ff0300720c */ /* 0x000fe20002724270 */
[C---:B------:R-:W-:Y:S01]  /*3760*/  IMAD.SHL.U32 R112, R106.reuse, 0x8, RZ ;  /* 0x000000086a707824 */ /* 0x040fe200078e00ff */
[----:B------:R-:W-:Y:S02]  /*3770*/  SHF.L.U64.HI R113, R106, 0x3, R107 ;  /* 0x000000036a717819 */ /* 0x000fe4000001026b */
[----:B------:R-:W-:Y:S01]  /*3780*/  P2R R117, PR, RZ, 0x10 ;  /* 0x00000010ff757803 */ /* 0x000fe20000000000 */
[----:B------:R-:W-:Y:S01]  /*3790*/  IMAD.WIDE.U32 R114, R110, R106, R112 ;  /* 0x0000006a6e727225 */ /* 0x000fe200078e0070 */
[----:B--2---:R-:W-:-:S05]  /*37a0*/  LOP3.LUT R108, R5, 0xffffe000, RZ, 0xc0, !PT ;  /* 0xffffe000056c7812 */ /* 0x004fca00078ec0ff */
[----:B------:R-:W-:Y:S01]  /*37b0*/  FMUL R15, R108, R89 ;  /* 0x000000596c0f7220 */ /* 0x000fe20000400000 */
[----:B------:R-:W-:-:S04]  /*37c0*/  IMAD.WIDE.U32 R108, R19, R14, R6 ;  /* 0x0000000e136c7225 */ /* 0x000fc800078e0006 */
[----:B------:R-:W-:Y:S01]  /*37d0*/  FFMA R15, R56, R88, R15 ;  /* 0x00000058380f7223 */ /* 0x000fe2000000000f */
[----:B------:R-:W-:Y:S01]  /*37e0*/  IMAD.IADD R7, R123, 0x1, R109 ;  /* 0x000000017b077824 */ /* 0x000fe200078e026d */
[----:B------:R-:W-:-:S03]  /*37f0*/  LEA R6, P2, R108, R12, 0x2 ;  /* 0x0000000c6c067211 */ /* 0x000fc600078410ff */
[----:B------:R-:W-:Y:S02]  /*3800*/  F2FP.TF32.F32.PACK_B R15, R15 ;  /* 0x0000000fff0f723e */ /* 0x000fe400024050ff */
[----:B------:R-:W-:-:S03]  /*3810*/  LEA.HI.X R7, R108, R13, R7, 0x2, P2 ;  /* 0x0000000d6c077211 */ /* 0x000fc600010f1407 */
[----:B------:R0:W-:Y:S01]  /*3820*/  @P0 STG.E desc[UR44][R20.64], R15 ;  /* 0x0000000f14000986 */ /* 0x0001e2000c10192c */
[----:B------:R-:W-:Y:S05]  /*3830*/  @!P1 BRA `(.L_x_31) ;  /* 0x0000000000049947 */ /* 0x000fea0003800000 */
[----:B------:R1:W5:Y:S02]  /*3840*/  LDG.E.LTC128B R5, desc[UR44][R6.64+0x4] ;  /* 0x0000042c06057981 */ /* 0x000364000c1e1920 */
.L_x_31:
[----:B------:R-:W-:Y:S05]  /*3850*/  BSYNC B1 ;  /* 0x0000000000017941 */ /* 0x000fea0003800000 */
.L_x_30:
[----:B-----5:R-:W-:Y:S01]  /*3860*/  LOP3.LUT R8, R5, 0xffffe000, RZ, 0xc0, !PT ;  /* 0xffffe00005087812 */ /* 0x020fe200078ec0ff */
[----:B0-----:R-:W-:Y:S01]  /*3870*/  IMAD.IADD R15, R101, 0x1, R115 ;  /* 0x00000001650f7824 */ /* 0x001fe200078e0273 */
[----:B------:R-:W-:Y:S01]  /*3880*/  IADD3 R9, P2, R102, R114, RZ ;  /* 0x0000007266097210 */ /* 0x000fe20007f5e0ff */
[----:B------:R-:W-:Y:S01]  /*3890*/  IMAD.MOV.U32 R101, RZ, RZ, R5 ;  /* 0x000000ffff657224 */ /* 0x000fe200078e0005 */
[----:B------:R-:W-:Y:S01]  /*38a0*/  ISETP.GT.AND P0, PT, R3, 0x8, P6 ;  /* 0x000000080300780c */ /* 0x000fe20003704270 */
[----:B------:R-:W-:Y:S02]  /*38b0*/  FMUL R8, R8, R89 ;  /* 0x0000005908087220 */ /* 0x000fe40000400000 */
[----:B------:R-:W-:Y:S02]  /*38c0*/  IMAD.X R56, R15, 0x1, R105, P2 ;  /* 0x000000010f387824 */ /* 0x000fe400010e0669 */
[----:B------:R-:W-:Y:S01]  /*38d0*/  FFMA R57, R57, R88, R8 ;  /* 0x0000005839397223 */ /* 0x000fe20000000008 */
[----:B------:R-:W-:-:S04]  /*38e0*/  LEA R8, P2, R9, R12, 0x2 ;  /* 0x0000000c09087211 */ /* 0x000fc800078410ff */
[----:B------:R-:W-:Y:S02]  /*38f0*/  F2FP.TF32.F32.PACK_B R57, R57 ;  /* 0x00000039ff39723e */ /* 0x000fe400024050ff */
[----:B------:R-:W-:-:S03]  /*3900*/  LEA.HI.X R9, R9, R13, R56, 0x2, P2 ;  /* 0x0000000d09097211 */ /* 0x000fc600010f1438 */
[----:B------:R0:W-:Y:S04]  /*3910*/  @P1 STG.E desc[UR44][R20.64+0x4], R57 ;  /* 0x0000043914001986 */ /* 0x0001e8000c10192c */
[----:B------:R-:W2:Y:S01]  /*3920*/  @P0 LDG.E.LTC128B R101, desc[UR44][R8.64] ;  /* 0x0000002c08650981 */ /* 0x000ea2000c1e1920 */
[----:B------:R-:W-:Y:S01]  /*3930*/  IADD3 R114, P1, R10, R114, RZ ;  /* 0x000000720a727210 */ /* 0x000fe20007f3e0ff */
[C---:B------:R-:W-:Y:S01]  /*3940*/  IMAD.SHL.U32 R119, R90.reuse, 0x4, RZ ;  /* 0x000000045a777824 */ /* 0x040fe200078e00ff */
[----:B------:R-:W-:Y:S01]  /*3950*/  SHF.L.U64.HI R121, R90, 0x2, R93 ;  /* 0x000000025a797819 */ /* 0x000fe2000001025d */
[----:B------:R-:W-:Y:S02]  /*3960*/  BSSY B1, `(.L_x_32) ;  /* 0x0000010000017945 */ /* 0x000fe40003800000 */
[----:B------:R-:W-:Y:S01]  /*3970*/  IMAD.X R115, R11, 0x1, R15, P1 ;  /* 0x000000010b737824 */ /* 0x000fe200008e060f */
[----:B------:R-:W-:-:S02]  /*3980*/  IADD3 R108, P2, R119, R20, RZ ;  /* 0x00000014776c7210 */ /* 0x000fc40007f5e0ff */
[----:B------:R-:W-:Y:S01]  /*3990*/  ISETP.GT.AND P1, PT, R3, 0x8, P4 ;  /* 0x000000080300780c */ /* 0x000fe20002724270 */
[----:B------:R-:W-:-:S04]  /*39a0*/  IMAD.WIDE.U32 R114, R19, R14, R114 ;  /* 0x0000000e13727225 */ /* 0x000fc800078e0072 */
[----:B------:R-:W-:Y:S01]  /*39b0*/  IMAD.X R109, R121, 0x1, R21, P2 ;  /* 0x00000001796d7824 */ /* 0x000fe200010e0615 */
[----:B--2---:R-:W-:-:S05]  /*39c0*/  LOP3.LUT R56, R101, 0xffffe000, RZ, 0xc0, !PT ;  /* 0xffffe00065387812 */ /* 0x004fca00078ec0ff */
[----:B------:R-:W-:Y:S01]  /*39d0*/  FMUL R5, R56, R89 ;  /* 0x0000005938057220 */ /* 0x000fe20000400000 */
[----:B------:R-:W-:-:S03]  /*39e0*/  LEA R56, P3, R114, R12, 0x2 ;  /* 0x0000000c72387211 */ /* 0x000fc600078610ff */
[----:B------:R-:W-:Y:S01]  /*39f0*/  FFMA R15, R58, R88, R5 ;  /* 0x000000583a0f7223 */ /* 0x000fe20000000005 */
[----:B------:R-:W-:-:S04]  /*3a00*/  IMAD.IADD R5, R123, 0x1, R115 ;  /* 0x000000017b057824 */ /* 0x000fc800078e0273 */
[----:B------:R-:W-:Y:S02]  /*3a10*/  F2FP.TF32.F32.PACK_B R15, R15 ;  /* 0x0000000fff0f723e */ /* 0x000fe400024050ff */
[----:B0-----:R-:W-:-:S03]  /*3a20*/  LEA.HI.X R57, R114, R13, R5, 0x2, P3 ;  /* 0x0000000d72397211 */ /* 0x001fc600018f1405 */
[----:B------:R0:W-:Y:S01]  /*3a30*/  @P0 STG.E desc[UR44][R108.64], R15 ;  /* 0x0000000f6c000986 */ /* 0x0001e2000c10192c */
[----:B------:R-:W-:Y:S05]  /*3a40*/  @!P1 BRA `(.L_x_33) ;  /* 0x0000000000049947 */ /* 0x000fea0003800000 */
[----:B------:R2:W5:Y:S02]  /*3a50*/  LDG.E.LTC128B R101, desc[UR44][R56.64+0x4] ;  /* 0x0000042c38657981 */ /* 0x000564000c1e1920 */
.L_x_33:
[----:B------:R-:W-:Y:S05]  /*3a60*/  BSYNC B1 ;  /* 0x0000000000017941 */ /* 0x000fea0003800000 */
.L_x_32:
[----:B-----5:R-:W-:Y:S01]  /*3a70*/  LOP3.LUT R8, R101, 0xffffe000, RZ, 0xc0, !PT ;  /* 0xffffe00065087812 */ /* 0x020fe200078ec0ff */
[----:B------:R-:W-:Y:S01]  /*3a80*/  IMAD.MOV.U32 R58, RZ, RZ, R108 ;  /* 0x000000ffff3a7224 */ /* 0x000fe200078e006c */
[----:B------:R-:W-:Y:S01]  /*3a90*/  ISETP.GT.AND P4, PT, R4, 0x8, PT ;  /* 0x000000080400780c */ /* 0x000fe20003f84270 */
[----:B------:R-:W-:Y:S01]  /*3aa0*/  BSSY B1, `(.L_x_34) ;  /* 0x000000b000017945 */ /* 0x000fe20003800000 */
[----:B0-----:R-:W-:Y:S02]  /*3ab0*/  IMAD.SHL.U32 R15, R91, 0x4, RZ ;  /* 0x000000045b0f7824 */ /* 0x001fe400078e00ff */
[----:B------:R-:W-:Y:S01]  /*3ac0*/  FMUL R8, R8, R89 ;  /* 0x0000005908087220 */ /* 0x000fe20000400000 */
[----:B------:R-:W-:Y:S02]  /*3ad0*/  ISETP.GT.AND P0, PT, R3, RZ, P4 ;  /* 0x000000ff0300720c */ /* 0x000fe40002704270 */
[----:B------:R-:W-:Y:S01]  /*3ae0*/  P2R R118, PR, RZ, 0x10 ;  /* 0x00000010ff767803 */ /* 0x000fe20000000000 */
[----:B------:R-:W-:Y:S01]  /*3af0*/  FFMA R5, R59, R88, R8 ;  /* 0x000000583b057223 */ /* 0x000fe20000000008 */
[----:B------:R-:W-:-:S04]  /*3b00*/  IMAD.MOV.U32 R59, RZ, RZ, R109 ;  /* 0x000000ffff3b7224 */ /* 0x000fc800078e006d */
[----:B------:R-:W-:-:S05]  /*3b10*/  F2FP.TF32.F32.PACK_B R5, R5 ;  /* 0x00000005ff05723e */ /* 0x000fca00024050ff */
[----:B------:R0:W-:Y:S01]  /*3b20*/  @P1 STG.E desc[UR44][R58.64+0x4], R5 ;  /* 0x000004053a001986 */ /* 0x0001e2000c10192c */
[----:B------:R-:W-:Y:S05]  /*3b30*/  @!P0 BRA `(.L_x_35) ;  /* 0x0000000000048947 */ /* 0x000fea0003800000 */
[----:B------:R3:W5:Y:S02]  /*3b40*/  LDG.E.LTC128B R101, desc[UR44][R6.64+0x20] ;  /* 0x0000202c06657981 */ /* 0x000764000c1e1920 */
.L_x_35:
[----:B------:R-:W-:Y:S05]  /*3b50*/  BSYNC B1 ;  /* 0x0000000000017941 */ /* 0x000fea0003800000 */
.L_x_34:
[----:B-----5:R-:W-:Y:S01]  /*3b60*/  LOP3.LUT R114, R101, 0xffffe000, RZ, 0xc0, !PT ;  /* 0xffffe00065727812 */ /* 0x020fe200078ec0ff */
[----:B------:R-:W-:Y:S01]  /*3b70*/  BSSY B1, `(.L_x_36) ;  /* 0x000000d000017945 */ /* 0x000fe20003800000 */
[----:B0-----:R-:W-:Y:S02]  /*3b80*/  SHF.L.U64.HI R5, R91, 0x2, R92 ;  /* 0x000000025b057819 */ /* 0x001fe4000001025c */
[----:B------:R-:W-:Y:S01]  /*3b90*/  IADD3 R8, P1, P2, R15, R20, R119 ;  /* 0x000000140f087210 */ /* 0x000fe20007a3e077 */
[----:B------:R-:W-:Y:S01]  /*3ba0*/  FMUL R115, R114, R89 ;  /* 0x0000005972737220 */ /* 0x000fe20000400000 */
[----:B------:R-:W-:Y:S02]  /*3bb0*/  ISETP.GT.AND P3, PT, R4, 0x9, PT ;  /* 0x000000090400780c */ /* 0x000fe40003f64270 */
[----:B------:R-:W-:Y:S01]  /*3bc0*/  IADD3.X R9, R5, R21, R121, P1, P2 ;  /* 0x0000001505097210 */ /* 0x000fe20000fe4479 */
[----:B------:R-:W-:Y:S01]  /*3bd0*/  FFMA R115, R60, R88, R115 ;  /* 0x000000583c737223 */ /* 0x000fe20000000073 */
[----:B------:R-:W-:-:S02]  /*3be0*/  ISETP.GT.AND P1, PT, R3, RZ, P3 ;  /* 0x000000ff0300720c */ /* 0x000fc40001f24270 */
[----:B------:R-:W-:Y:S02]  /*3bf0*/  P2R R114, PR, RZ, 0x8 ;  /* 0x00000008ff727803 */ /* 0x000fe40000000000 */
[----:B------:R-:W-:-:S05]  /*3c00*/  F2FP.TF32.F32.PACK_B R115, R115 ;  /* 0x00000073ff73723e */ /* 0x000fca00024050ff */
[----:B------:R0:W-:Y:S04]  /*3c10*/  @P0 STG.E desc[UR44][R20.64+0x20], R115 ;  /* 0x0000207314000986 */ /* 0x0001e8000c10192c */
[----:B------:R-:W-:Y:S05]  /*3c20*/  @!P1 BRA `(.L_x_37) ;  /* 0x0000000000049947 */ /* 0x000fea0003800000 */
[----:B------:R4:W5:Y:S02]  /*3c30*/  LDG.E.LTC128B R101, desc[UR44][R6.64+0x24] ;  /* 0x0000242c06657981 */ /* 0x000964000c1e1920 */
.L_x_37:
[----:B------:R-:W-:Y:S05]  /*3c40*/  BSYNC B1 ;  /* 0x0000000000017941 */ /* 0x000fea0003800000 */
.L_x_36:
[----:B-----5:R-:W-:Y:S01]  /*3c50*/  LOP3.LUT R60, R101, 0xffffe000, RZ, 0xc0, !PT ;  /* 0xffffe000653c7812 */ /* 0x020fe200078ec0ff */
[----:B------:R-:W-:Y:S01]  /*3c60*/  BSSY B1, `(.L_x_38) ;  /* 0x0000008000017945 */ /* 0x000fe20003800000 */
[----:B------:R-:W-:-:S03]  /*3c70*/  ISETP.GT.AND P0, PT, R3, 0x8, P4 ;  /* 0x000000080300780c */ /* 0x000fc60002704270 */
[----:B------:R-:W-:-:S04]  /*3c80*/  FMUL R60, R60, R89 ;  /* 0x000000593c3c7220 */ /* 0x000fc80000400000 */
[----:B------:R-:W-:-:S05]  /*3c90*/  FFMA R61, R61, R88, R60 ;  /* 0x000000583d3d7223 */ /* 0x000fca000000003c */
[----:B------:R-:W-:-:S05]  /*3ca0*/  F2FP.TF32.F32.PACK_B R61, R61 ;  /* 0x0000003dff3d723e */ /* 0x000fca00024050ff */
[----:B------:R0:W-:Y:S01]  /*3cb0*/  @P1 STG.E desc[UR44][R20.64+0x24], R61 ;  /* 0x0000243d14001986 */ /* 0x0001e2000c10192c */
[----:B------:R-:W-:Y:S05]  /*3cc0*/  @!P0 BRA `(.L_x_39) ;  /* 0x0000000000048947 */ /* 0x000fea0003800000 */
[----:B------:R0:W5:Y:S02]  /*3cd0*/  LDG.E.LTC128B R101, desc[UR44][R56.64+0x20] ;  /* 0x0000202c38657981 */ /* 0x000164000c1e1920 */
.L_x_39:
[----:B------:R-:W-:Y:S05]  /*3ce0*/  BSYNC B1 ;  /* 0x0000000000017941 */ /* 0x000fea0003800000 */
.L_x_38:
[----:B-----5:R-:W-:Y:S01]  /*3cf0*/  LOP3.LUT R60, R101, 0xffffe000, RZ, 0xc0, !PT ;  /* 0xffffe000653c7812 */ /* 0x020fe200078ec0ff */
[----:B------:R-:W-:Y:S01]  /*3d00*/  BSSY B1, `(.L_x_40) ;  /* 0x0000008000017945 */ /* 0x000fe20003800000 */
[----:B------:R-:W-:-:S03]  /*3d10*/  ISETP.GT.AND P1, PT, R3, 0x8, P3 ;  /* 0x000000080300780c */ /* 0x000fc60001f24270 */
[----:B0-----:R-:W-:-:S04]  /*3d20*/  FMUL R61, R60, R89 ;  /* 0x000000593c3d7220 */ /* 0x001fc80000400000 */
[----:B------:R-:W-:-:S05]  /*3d30*/  FFMA R61, R62, R88, R61 ;  /* 0x000000583e3d7223 */ /* 0x000fca000000003d */
[----:B------:R-:W-:-:S05]  /*3d40*/  F2FP.TF32.F32.PACK_B R61, R61 ;  /* 0x0000003dff3d723e */ /* 0x000fca00024050ff */
[----:B------:R0:W-:Y:S01]  /*3d50*/  @P0 STG.E desc[UR44][R58.64+0x20], R61 ;  /* 0x0000203d3a000986 */ /* 0x0001e2000c10192c */
[----:B------:R-:W-:Y:S05]  /*3d60*/  @!P1 BRA `(.L_x_41) ;  /* 0x0000000000049947 */ /* 0x000fea0003800000 */
[----:B------:R0:W5:Y:S02]  /*3d70*/  LDG.E.LTC128B R101, desc[UR44][R56.64+0x24] ;  /* 0x0000242c38657981 */ /* 0x000164000c1e1920 */
.L_x_41:
[----:B------:R-:W-:Y:S05]  /*3d80*/  BSYNC B1 ;  /* 0x0000000000017941 */ /* 0x000fea0003800000 */
.L_x_40:
[----:B-----5:R-:W-:Y:S01]  /*3d90*/  LOP3.LUT R60, R101, 0xffffe000, RZ, 0xc0, !PT ;  /* 0xffffe000653c7812 */ /* 0x020fe200078ec0ff */
[----:B------:R-:W-:Y:S01]  /*3da0*/  BSSY B1, `(.L_x_42) ;  /* 0x000000c000017945 */ /* 0x000fe20003800000 */
[----:B------:R-:W-:Y:S02]  /*3db0*/  IADD3 R121, P0, R110, 0x80, RZ ;  /* 0x000000806e797810 */ /* 0x000fe40007f1e0ff */
[----:B------:R-:W-:Y:S01]  /*3dc0*/  ISETP.GT.AND P2, PT, R4, 0x10, PT ;  /* 0x000000100400780c */ /* 0x000fe20003f44270 */
[----:B------:R-:W-:Y:S02]  /*3dd0*/  FMUL R60, R60, R89 ;  /* 0x000000593c3c7220 */ /* 0x000fe40000400000 */
[----:B------:R-:W-:Y:S01]  /*3de0*/  IMAD.X R111, RZ, RZ, R111, P0 ;  /* 0x000000ffff6f7224 */ /* 0x000fe200000e066f */
[----:B------:R-:W-:Y:S01]  /*3df0*/  ISETP.GT.AND P0, PT, R3, RZ, P2 ;  /* 0x000000ff0300720c */ /* 0x000fe20001704270 */
[----:B------:R-:W-:Y:S01]  /*3e00*/  FFMA R63, R63, R88, R60 ;  /* 0x000000583f3f7223 */ /* 0x000fe2000000003c */
[----:B------:R-:W-:-:S04]  /*3e10*/  P2R R115, PR, RZ, 0x4 ;  /* 0x00000004ff737803 */ /* 0x000fc80000000000 */
[----:B------:R-:W-:-:S05]  /*3e20*/  F2FP.TF32.F32.PACK_B R63, R63 ;  /* 0x0000003fff3f723e */ /* 0x000fca00024050ff */
[----:B------:R0:W-:Y:S02]  /*3e30*/  @P1 STG.E desc[UR44][R58.64+0x24], R63 ;  /* 0x0000243f3a001986 */ /* 0x0001e4000c10192c */
[----:B------:R-:W-:Y:S05]  /*3e40*/  @!P0 BRA `(.L_x_43) ;  /* 0x0000000000048947 */ /* 0x000fea0003800000 */
[----:B------:R0:W5:Y:S02]  /*3e50*/  LDG.E.LTC128B R101, desc[UR44][R6.64+0x40] ;  /* 0x0000402c06657981 */ /* 0x000164000c1e1920 */
.L_x_43:
[----:B------:R-:W-:Y:S05]  /*3e60*/  BSYNC B1 ;  /* 0x0000000000017941 */ /* 0x000fea0003800000 */
.L_x_42:
[----:B-----5:R-:W-:Y:S01]  /*3e70*/  LOP3.LUT R60, R101, 0xffffe000, RZ, 0xc0, !PT ;  /* 0xffffe000653c7812 */ /* 0x020fe200078ec0ff */
[-C--:B------:R-:W-:Y:S01]  /*3e80*/  IMAD R62, R111, R106.reuse, RZ ;  /* 0x0000006a6f3e7224 */ /* 0x080fe200078e02ff */
[----:B------:R-:W-:Y:S01]  /*3e90*/  ISETP.GT.AND P1, PT, R4, 0x11, PT ;  /* 0x000000110400780c */ /* 0x000fe20003f24270 */
[----:B------:R-:W-:Y:S02]  /*3ea0*/  BSSY B1, `(.L_x_44) ;  /* 0x0000020000017945 */ /* 0x000fe40003800000 */
[----:B0-----:R-:W-:Y:S01]  /*3eb0*/  FMUL R61, R60, R89 ;  /* 0x000000593c3d7220 */ /* 0x001fe20000400000 */
[C---:B------:R-:W-:Y:S02]  /*3ec0*/  IMAD R103, R121.reuse, R107, R62 ;  /* 0x0000006b79677224 */ /* 0x040fe400078e023e */
[----:B------:R-:W-:-:S04]  /*3ed0*/  IMAD.WIDE.U32 R62, R121, R106, R10 ;  /* 0x0000006a793e7225 */ /* 0x000fc800078e000a */
[----:B------:R-:W-:Y:S01]  /*3ee0*/  FFMA R119, R64, R88, R61 ;  /* 0x0000005840777223 */ /* 0x000fe2000000003d */
[----:B------:R-:W-:-:S04]  /*3ef0*/  IMAD.IADD R63, R103, 0x1, R63 ;  /* 0x00000001673f7824 */ /* 0x000fc800078e023f */
[----:B------:R-:W-:Y:S01]  /*3f00*/  F2FP.TF32.F32.PACK_B R119, R119 ;  /* 0x00000077ff77723e */ /* 0x000fe200024050ff */
[----:B------:R-:W-:-:S04]  /*3f10*/  IMAD.WIDE.U32 R60, R121, R106, R104 ;  /* 0x0000006a793c7225 */ /* 0x000fc800078e0068 */
[----:B------:R0:W-:Y:S01]  /*3f20*/  @P0 STG.E desc[UR44][R20.64+0x40], R119 ;  /* 0x0000407714000986 */ /* 0x0001e2000c10192c */
[----:B------:R-:W-:Y:S01]  /*3f30*/  IMAD.WIDE.U32 R110, R19, R14, R62 ;  /* 0x0000000e136e7225 */ /* 0x000fe200078e003e */
[----:B------:R-:W-:-:S03]  /*3f40*/  LEA R62, P0, R60, R12, 0x2 ;  /* 0x0000000c3c3e7211 */ /* 0x000fc600078010ff */
[----:B------:R-:W-:Y:S02]  /*3f50*/  IMAD.IADD R61, R61, 0x1, R103 ;  /* 0x000000013d3d7824 */ /* 0x000fe400078e0267 */
[----:B------:R-:W-:-:S03]  /*3f60*/  IMAD.WIDE.U32 R106, R121, R106, R112 ;  /* 0x0000006a796a7225 */ /* 0x000fc600078e0070 */
[----:B------:R-:W-:Y:S01]  /*3f70*/  LEA.HI.X R63, R60, R13, R61, 0x2, P0 ;  /* 0x0000000d3c3f7211 */ /* 0x000fe200000f143d */
[----:B------:R-:W-:Y:S01]  /*3f80*/  IMAD.IADD R61, R123, 0x1, R111 ;  /* 0x000000017b3d7824 */ /* 0x000fe200078e026f */
[----:B------:R-:W-:Y:S01]  /*3f90*/  LEA R60, P0, R110, R12, 0x2 ;  /* 0x0000000c6e3c7211 */ /* 0x000fe200078010ff */
[----:B------:R-:W-:-:S03]  /*3fa0*/  IMAD.IADD R103, R103, 0x1, R107 ;  /* 0x0000000167677824 */ /* 0x000fc600078e026b */
[----:B------:R-:W-:Y:S02]  /*3fb0*/  LEA.HI.X R61, R110, R13, R61, 0x2, P0 ;  /* 0x0000000d6e3d7211 */ /* 0x000fe400000f143d */
[----:B------:R-:W-:-:S05]  /*3fc0*/  IADD3 R64, P0, R102, R106, RZ ;  /* 0x0000006a66407210 */ /* 0x000fca0007f1e0ff */
[----:B------:R-:W-:Y:S01]  /*3fd0*/  IMAD.X R104, R103, 0x1, R105, P0 ;  /* 0x0000000167687824 */ /* 0x000fe200000e0669 */
[----:B------:R-:W-:-:S05]  /*3fe0*/  IADD3 R102, P0, R10, R106, RZ ;  /* 0x0000006a0a667210 */ /* 0x000fca0007f1e0ff */
[----:B------:R-:W-:Y:S01]  /*3ff0*/  IMAD.X R103, R11, 0x1, R103, P0 ;  /* 0x000000010b677824 */ /* 0x000fe200000e0667 */
[----:B------:R-:W-:Y:S01]  /*4000*/  LEA R10, P0, R64, R12, 0x2 ;  /* 0x0000000c400a7211 */ /* 0x000fe200078010ff */
[----:B------:R-:W-:-:S03]  /*4010*/  IMAD.WIDE.U32 R102, R19, R14, R102 ;  /* 0x0000000e13667225 */ /* 0x000fc600078e0066 */
[----:B------:R-:W-:Y:S01]  /*4020*/  LEA.HI.X R11, R64, R13, R104, 0x2, P0 ;  /* 0x0000000d400b7211 */ /* 0x000fe200000f1468 */
[----:B------:R-:W-:Y:S01]  /*4030*/  IMAD.IADD R14, R123, 0x1, R103 ;  /* 0x000000017b0e7824 */ /* 0x000fe200078e0267 */
[----:B------:R-:W-:-:S04]  /*4040*/  LEA R12, P0, R102, R12, 0x2 ;  /* 0x0000000c660c7211 */ /* 0x000fc800078010ff */
[----:B------:R-:W-:Y:S02]  /*4050*/  LEA.HI.X R13, R102, R13, R14, 0x2, P0 ;  /* 0x0000000d660d7211 */ /* 0x000fe400000f140e */
[----:B------:R-:W-:Y:S02]  /*4060*/  ISETP.GT.AND P0, PT, R3, RZ, P1 ;  /* 0x000000ff0300720c */ /* 0x000fe40000f04270 */
[----:B------:R-:W-:-:S11]  /*4070*/  P2R R102, PR, RZ, 0x2 ;  /* 0x00000002ff667803 */ /* 0x000fd60000000000 */
[----:B0-----:R-:W-:Y:S05]  /*4080*/  @!P0 BRA `(.L_x_45) ;  /* 0x0000000000048947 */ /* 0x001fea0003800000 */
[----:B------:R0:W5:Y:S02]  /*4090*/  LDG.E.LTC128B R101, desc[UR44][R6.64+0x44] ;  /* 0x0000442c06657981 */ /* 0x000164000c1e1920 */
.L_x_45:
[----:B------:R-:W-:Y:S05]  /*40a0*/  BSYNC B1 ;  /* 0x0000000000017941 */ /* 0x000fea0003800000 */
.L_x_44:
[----:B-----5:R-:W-:Y:S01]  /*40b0*/  LOP3.LUT R14, R101, 0xffffe000, RZ, 0xc0, !PT ;  /* 0xffffe000650e7812 */ /* 0x020fe200078ec0ff */
[----:B------:R-:W-:Y:S04]  /*40c0*/  BSSY B1, `(.L_x_46) ;  /* 0x0000008000017945 */ /* 0x000fe80003800000 */
[----:B------:R-:W-:-:S04]  /*40d0*/  FMUL R14, R14, R89 ;  /* 0x000000590e0e7220 */ /* 0x000fc80000400000 */
[----:B------:R-:W-:-:S05]  /*40e0*/  FFMA R65, R65, R88, R14 ;  /* 0x0000005841417223 */ /* 0x000fca000000000e */
[----:B------:R-:W-:-:S05]  /*40f0*/  F2FP.TF32.F32.PACK_B R65, R65 ;  /* 0x00000041ff41723e */ /* 0x000fca00024050ff */
[----:B------:R0:W-:Y:S01]  /*4100*/  @P0 STG.E desc[UR44][R20.64+0x44], R65 ;  /* 0x0000444114000986 */ /* 0x0001e2000c10192c */
[----:B------:R-:W-:-:S13]  /*4110*/  ISETP.GT.AND P0, PT, R3, 0x8, P2 ;  /* 0x000000080300780c */ /* 0x000fda0001704270 */
[----:B0-----:R-:W-:Y:S05]  /*4120*/  @!P0 BRA `(.L_x_47) ;  /* 0x0000000000048947 */ /* 0x001fea0003800000 */
[----:B------:R0:W5:Y:S02]  /*4130*/  LDG.E.LTC128B R101, desc[UR44][R56.64+0x40] ;  /* 0x0000402c38657981 */ /* 0x000164000c1e1920 */
.L_x_47:
[----:B------:R-:W-:Y:S05]  /*4140*/  BSYNC B1 ;  /* 0x0000000000017941 */ /* 0x000fea0003800000 */
.L_x_46:
        /* <DEDUP_REMOVED lines=9> */
.L_x_49:
[----:B------:R-:W-:Y:S05]  /*41e0*/  BSYNC B1 ;  /* 0x0000000000017941 */ /* 0x000fea0003800000 */
.L_x_48:
[----:B-----5:R-:W-:Y:S01]  /*41f0*/  LOP3.LUT R14, R101, 0xffffe000, RZ, 0xc0, !PT ;  /* 0xffffe000650e7812 */ /* 0x020fe200078ec0ff */
[----:B------:R-:W-:Y:S01]  /*4200*/  BSSY B1, `(.L_x_50) ;  /* 0x000000a000017945 */ /* 0x000fe20003800000 */
[----:B------:R-:W-:-:S03]  /*4210*/  ISETP.GT.AND P2, PT, R4, 0x18, PT ;  /* 0x000000180400780c */ /* 0x000fc60003f44270 */
[----:B------:R-:W-:Y:S01]  /*4220*/  FMUL R14, R14, R89 ;  /* 0x000000590e0e7220 */ /* 0x000fe20000400000 */
[----:B------:R-:W-:-:S03]  /*4230*/  P2R R103, PR, RZ, 0x4 ;  /* 0x00000004ff677803 */ /* 0x000fc60000000000 */
[----:B------:R-:W-:-:S05]  /*4240*/  FFMA R67, R67, R88, R14 ;  /* 0x0000005843437223 */ /* 0x000fca000000000e */
[----:B------:R-:W-:-:S05]  /*4250*/  F2FP.TF32.F32.PACK_B R67, R67 ;  /* 0x00000043ff43723e */ /* 0x000fca00024050ff */
[----:B------:R0:W-:Y:S01]  /*4260*/  @P0 STG.E desc[UR44][R58.64+0x44], R67 ;  /* 0x000044433a000986 */ /* 0x0001e2000c10192c */
[----:B------:R-:W-:-:S13]  /*4270*/  ISETP.GT.AND P0, PT, R3, RZ, P2 ;  /* 0x000000ff0300720c */ /* 0x000fda0001704270 */
[----:B0-----:R-:W-:Y:S05]  /*4280*/  @!P0 BRA `(.L_x_51) ;  /* 0x0000000000048947 */ /* 0x001fea0003800000 */
[----:B------:R0:W5:Y:S02]  /*4290*/  LDG.E.LTC128B R101, desc[UR44][R6.64+0x60] ;  /* 0x0000602c06657981 */ /* 0x000164000c1e1920 */
.L_x_51:
[----:B------:R-:W-:Y:S05]  /*42a0*/  BSYNC B1 ;  /* 0x0000000000017941 */ /* 0x000fea0003800000 */
.L_x_50:
[----:B-----5:R-:W-:Y:S01]  /*42b0*/  LOP3.LUT R14, R101, 0xffffe000, RZ, 0xc0, !PT ;  /* 0xffffe000650e7812 */ /* 0x020fe200078ec0ff */
[----:B------:R-:W-:Y:S01]  /*42c0*/  BSSY B1, `(.L_x_52) ;  /* 0x000000a000017945 */ /* 0x000fe20003800000 */
[----:B------:R-:W-:-:S03]  /*42d0*/  ISETP.GT.AND P1, PT, R4, 0x19, PT ;  /* 0x000000190400780c */ /* 0x000fc60003f24270 */
[----:B------:R-:W-:-:S04]  /*42e0*/  FMUL R19, R14, R89 ;  /* 0x000000590e137220 */ /* 0x000fc80000400000 */
[----:B------:R-:W-:Y:S01]  /*42f0*/  FFMA R19, R68, R88, R19 ;  /* 0x0000005844137223 */ /* 0x000fe20000000013 */
[----:B------:R-:W-:-:S04]  /*4300*/  P2R R68, PR, RZ, 0x2 ;  /* 0x00000002ff447803 */ /* 0x000fc80000000000 */
[----:B------:R-:W-:-:S05]  /*4310*/  F2FP.TF32.F32.PACK_B R19, R19 ;  /* 0x00000013ff13723e */ /* 0x000fca00024050ff */
[----:B------:R0:W-:Y:S01]  /*4320*/  @P0 STG.E desc[UR44][R20.64+0x60], R19 ;  /* 0x0000601314000986 */ /* 0x0001e2000c10192c */
[----:B------:R-:W-:-:S13]  /*4330*/  ISETP.GT.AND P0, PT, R3, RZ, P1 ;  /* 0x000000ff0300720c */ /* 0x000fda0000f04270 */
[----:B0-----:R-:W-:Y:S05]  /*4340*/  @!P0 BRA `(.L_x_53) ;  /* 0x0000000000048947 */ /* 0x001fea0003800000 */
[----:B------:R0:W5:Y:S02]  /*4350*/  LDG.E.LTC128B R101, desc[UR44][R6.64+0x64] ;  /* 0x0000642c06657981 */ /* 0x000164000c1e1920 */
.L_x_53:
[----:B------:R-:W-:Y:S05]  /*4360*/  BSYNC B1 ;  /* 0x0000000000017941 */ /* 0x000fea0003800000 */
.L_x_52:
        /* <DEDUP_REMOVED lines=9> */
.L_x_55:
[----:B------:R-:W-:Y:S05]  /*4400*/  BSYNC B1 ;  /* 0x0000000000017941 */ /* 0x000fea0003800000 */
.L_x_54:
        /* <DEDUP_REMOVED lines=9> */
.L_x_57:
[----:B------:R-:W-:Y:S05]  /*44a0*/  BSYNC B1 ;  /* 0x0000000000017941 */ /* 0x000fea0003800000 */
.L_x_56:
        /* <DEDUP_REMOVED lines=11> */
.L_x_59:
[----:B------:R-:W-:Y:S05]  /*4560*/  BSYNC B1 ;  /* 0x0000000000017941 */ /* 0x000fea0003800000 */
.L_x_58:
        /* <DEDUP_REMOVED lines=11> */
.L_x_61:
[----:B------:R-:W-:Y:S05]  /*4620*/  BSYNC B1 ;  /* 0x0000000000017941 */ /* 0x000fea0003800000 */
.L_x_60:
        /* <DEDUP_REMOVED lines=9> */
.L_x_63:
[----:B------:R-:W-:Y:S05]  /*46c0*/  BSYNC B1 ;  /* 0x0000000000017941 */ /* 0x000fea0003800000 */
.L_x_62:
        /* <DEDUP_REMOVED lines=9> */
.L_x_65:
[----:B------:R-:W-:Y:S05]  /*4760*/  BSYNC B1 ;  /* 0x0000000000017941 */ /* 0x000fea0003800000 */
.L_x_64:
        /* <DEDUP_REMOVED lines=11> */
.L_x_67:
[----:B------:R-:W-:Y:S05]  /*4820*/  BSYNC B1 ;  /* 0x0000000000017941 */ /* 0x000fea0003800000 */
.L_x_66:
        /* <DEDUP_REMOVED lines=11> */
.L_x_69:
[----:B------:R-:W-:Y:S05]  /*48e0*/  BSYNC B1 ;  /* 0x0000000000017941 */ /* 0x000fea0003800000 */
.L_x_68:
        /* <DEDUP_REMOVED lines=9> */
.L_x_71:
[----:B------:R-:W-:Y:S05]  /*4980*/  BSYNC B1 ;  /* 0x0000000000017941 */ /* 0x000fea0003800000 */
.L_x_70:
        /* <DEDUP_REMOVED lines=9> */
.L_x_73:
[----:B------:R-:W-:Y:S05]  /*4a20*/  BSYNC B1 ;  /* 0x0000000000017941 */ /* 0x000fea0003800000 */
.L_x_72:
[----:B-----5:R-:W-:Y:S01]  /*4a30*/  LOP3.LUT R14, R101, 0xffffe000, RZ, 0xc0, !PT ;  /* 0xffffe000650e7812 */ /* 0x020fe200078ec0ff */
[----:B------:R-:W-:Y:S01]  /*4a40*/  BSSY B1, `(.L_x_74) ;  /* 0x0000009000017945 */ /* 0x000fe20003800000 */
[----:B------:R-:W-:-:S03]  /*4a50*/  ISETP.GT.AND P3, PT, R4, 0x30, PT ;  /* 0x000000300400780c */ /* 0x000fc60003f64270 */
[----:B------:R-:W-:-:S04]  /*4a60*/  FMUL R14, R14, R89 ;  /* 0x000000590e0e7220 */ /* 0x000fc80000400000 */
[----:B------:R-:W-:-:S05]  /*4a70*/  FFMA R79, R79, R88, R14 ;  /* 0x000000584f4f7223 */ /* 0x000fca000000000e */
[----:B------:R-:W-:-:S05]  /*4a80*/  F2FP.TF32.F32.PACK_B R79, R79 ;  /* 0x0000004fff4f723e */ /* 0x000fca00024050ff */
[----:B------:R0:W-:Y:S01]  /*4a90*/  @P0 STG.E desc[UR44][R58.64+0xa4], R79 ;  /* 0x0000a44f3a000986 */ /* 0x0001e2000c10192c */
[----:B------:R-:W-:-:S13]  /*4aa0*/  ISETP.GT.AND P0, PT, R3, RZ, P3 ;  /* 0x000000ff0300720c */ /* 0x000fda0001f04270 */
[----:B0-----:R-:W-:Y:S05]  /*4ab0*/  @!P0 BRA `(.L_x_75) ;  /* 0x0000000000048947 */ /* 0x001fea0003800000 */
[----:B------:R0:W5:Y:S02]  /*4ac0*/  LDG.E.LTC128B R101, desc[UR44][R6.64+0xc0] ;  /* 0x0000c02c06657981 */ /* 0x000164000c1e1920 */
.L_x_75:
[----:B------:R-:W-:Y:S05]  /*4ad0*/  BSYNC B1 ;  /* 0x0000000000017941 */ /* 0x000fea0003800000 */
.L_x_74:
        /* <DEDUP_REMOVED lines=10> */
.L_x_77:
[----:B------:R-:W-:Y:S05]  /*4b80*/  BSYNC B1 ;  /* 0x0000000000017941 */ /* 0x000fea0003800000 */
.L_x_76:
        /* <DEDUP_REMOVED lines=9> */
.L_x_79:
[----:B------:R-:W-:Y:S05]  /*4c20*/  BSYNC B1 ;  /* 0x0000000000017941 */ /* 0x000fea0003800000 */
.L_x_78:
        /* <DEDUP_REMOVED lines=9> */
.L_x_81:
[----:B------:R-:W-:Y:S05]  /*4cc0*/  BSYNC B1 ;  /* 0x0000000000017941 */ /* 0x000fea0003800000 */
.L_x_80:
        /* <DEDUP_REMOVED lines=10> */
.L_x_83:
[----:B------:R-:W-:Y:S05]  /*4d70*/  BSYNC B1 ;  /* 0x0000000000017941 */ /* 0x000fea0003800000 */
.L_x_82:
[----:B-----5:R-:W-:Y:S01]  /*4d80*/  LOP3.LUT R14, R101, 0xffffe000, RZ, 0xc0, !PT ;  /* 0xffffe000650e7812 */ /* 0x020fe200078ec0ff */
[----:B------:R-:W-:Y:S04]  /*4d90*/  BSSY B1, `(.L_x_84) ;  /* 0x000000f000017945 */ /* 0x000fe80003800000 */
[----:B------:R-:W-:-:S04]  /*4da0*/  FMUL R19, R14, R89 ;  /* 0x000000590e137220 */ /* 0x000fc80000400000 */
[----:B------:R-:W-:-:S05]  /*4db0*/  FFMA R19, R84, R88, R19 ;  /* 0x0000005854137223 */ /* 0x000fca0000000013 */
[----:B------:R-:W-:-:S05]  /*4dc0*/  F2FP.TF32.F32.PACK_B R19, R19 ;  /* 0x00000013ff13723e */ /* 0x000fca00024050ff */
[----:B------:R0:W-:Y:S01]  /*4dd0*/  @P0 STG.E desc[UR44][R20.64+0xe0], R19 ;  /* 0x0000e01314000986 */ /* 0x0001e2000c10192c */
[----:B------:R-:W-:-:S05]  /*4de0*/  IADD3 R64, P0, R15, R108, RZ ;  /* 0x0000006c0f407210 */ /* 0x000fca0007f1e0ff */
[----:B------:R-:W-:Y:S01]  /*4df0*/  IMAD.X R65, R5, 0x1, R109, P0 ;  /* 0x0000000105417824 */ /* 0x000fe200000e066d */
[----:B------:R-:W-:-:S05]  /*4e00*/  IADD3 R66, P0, R15, R108, RZ ;  /* 0x0000006c0f427210 */ /* 0x000fca0007f1e0ff */
[----:B------:R-:W-:Y:S01]  /*4e10*/  IMAD.X R67, R5, 0x1, R109, P0 ;  /* 0x0000000105437824 */ /* 0x000fe200000e066d */
[----:B------:R-:W-:-:S05]  /*4e20*/  IADD3 R14, P0, R15, R20, RZ ;  /* 0x000000140f0e7210 */ /* 0x000fca0007f1e0ff */
[----:B------:R-:W-:Y:S01]  /*4e30*/  IMAD.X R15, R5, 0x1, R21, P0 ;  /* 0x00000001050f7824 */ /* 0x000fe200000e0615 */
[----:B------:R-:W-:-:S04]  /*4e40*/  ISETP.GT.AND P0, PT, R4, 0x39, PT ;  /* 0x000000390400780c */ /* 0x000fc80003f04270 */
[----:B------:R-:W-:-:S13]  /*4e50*/  ISETP.GT.AND P4, PT, R3, RZ, P0 ;  /* 0x000000ff0300720c */ /* 0x000fda0000784270 */
[----:B0-----:R-:W-:Y:S05]  /*4e60*/  @!P4 BRA `(.L_x_85) ;  /* 0x000000000004c947 */ /* 0x001fea0003800000 */
[----:B------:R0:W5:Y:S02]  /*4e70*/  LDG.E.LTC128B R101, desc[UR44][R6.64+0xe4] ;  /* 0x0000e42c06657981 */ /* 0x000164000c1e1920 */
.L_x_85:
[----:B------:R-:W-:Y:S05]  /*4e80*/  BSYNC B1 ;  /* 0x0000000000017941 */ /* 0x000fea0003800000 */
.L_x_84:
        /* <DEDUP_REMOVED lines=9> */
.L_x_87:
[----:B------:R-:W-:Y:S05]  /*4f20*/  BSYNC B1 ;  /* 0x0000000000017941 */ /* 0x000fea0003800000 */
.L_x_86:
        /* <DEDUP_REMOVED lines=9> */
.L_x_89:
[----:B------:R-:W-:Y:S05]  /*4fc0*/  BSYNC B1 ;  /* 0x0000000000017941 */ /* 0x000fea0003800000 */
.L_x_88:
[----:B-----5:R-:W-:-:S05]  /*4fd0*/  LOP3.LUT R4, R101, 0xffffe000, RZ, 0xc0, !PT ;  /* 0xffffe00065047812 */ /* 0x020fca00078ec0ff */
[----:B------:R-:W-:-:S04]  /*4fe0*/  FMUL R4, R4, R89 ;  /* 0x0000005904047220 */ /* 0x000fc80000400000 */
[----:B------:R-:W-:-:S05]  /*4ff0*/  FFMA R87, R87, R88, R4 ;  /* 0x0000005857577223 */ /* 0x000fca0000000004 */
[----:B------:R-:W-:-:S05]  /*5000*/  F2FP.TF32.F32.PACK_B R87, R87 ;  /* 0x00000057ff57723e */ /* 0x000fca00024050ff */
[----:B------:R0:W-:Y:S01]  /*5010*/  @P4 STG.E desc[UR44][R58.64+0xe4], R87 ;  /* 0x0000e4573a004986 */ /* 0x0001e2000c10192c */
[----:B------:R-:W-:-:S13]  /*5020*/  ISETP.GT.AND P4, PT, R3, 0x80, P6 ;  /* 0x000000800300780c */ /* 0x000fda0003784270 */
[----:B------:R-:W2:Y:S01]  /*5030*/  @P4 LDG.E.LTC128B R101, desc[UR44][R62.64] ;  /* 0x0000002c3e654981 */ /* 0x000ea2000c1e1920 */
[----:B------:R-:W-:Y:S01]  /*5040*/  BSSY B1, `(.L_x_90) ;  /* 0x000000a000017945 */ /* 0x000fe20003800000 */
[----:B--2---:R-:W-:-:S05]  /*5050*/  LOP3.LUT R4, R101, 0xffffe000, RZ, 0xc0, !PT ;  /* 0xffffe00065047812 */ /* 0x004fca00078ec0ff */
[----:B------:R-:W-:-:S04]  /*5060*/  FMUL R5, R4, R89 ;  /* 0x0000005904057220 */ /* 0x000fc80000400000 */
[----:B------:R-:W-:-:S05]  /*5070*/  FFMA R5, R24, R88, R5 ;  /* 0x0000005818057223 */ /* 0x000fca0000000005 */
[----:B------:R-:W-:-:S05]  /*5080*/  F2FP.TF32.F32.PACK_B R5, R5 ;  /* 0x00000005ff05723e */ /* 0x000fca00024050ff */
[----:B------:R0:W-:Y:S01]  /*5090*/  @P4 STG.E desc[UR44][R14.64], R5 ;  /* 0x000000050e004986 */ /* 0x0001e2000c10192c */
[----:B------:R-:W-:-:S04]  /*50a0*/  ISETP.NE.AND P4, PT, R117, RZ, PT ;  /* 0x000000ff7500720c */ /* 0x000fc80003f85270 */
[----:B------:R-:W-:-:S13]  /*50b0*/  ISETP.GT.AND P4, PT, R3, 0x80, P4 ;  /* 0x000000800300780c */ /* 0x000fda0002784270 */
[----:B0-----:R-:W-:Y:S05]  /*50c0*/  @!P4 BRA `(.L_x_91) ;  /* 0x000000000004c947 */ /* 0x001fea0003800000 */
[----:B------:R0:W5:Y:S02]  /*50d0*/  LDG.E.LTC128B R101, desc[UR44][R60.64+0x4] ;  /* 0x0000042c3c657981 */ /* 0x000164000c1e1920 */
.L_x_91:
[----:B------:R-:W-:Y:S05]  /*50e0*/  BSYNC B1 ;  /* 0x0000000000017941 */ /* 0x000fea0003800000 */
.L_x_90:
[----:B-----5:R-:W-:Y:S01]  /*50f0*/  LOP3.LUT R4, R101, 0xffffe000, RZ, 0xc0, !PT ;  /* 0xffffe00065047812 */ /* 0x020fe200078ec0ff */
[----:B------:R-:W-:Y:S01]  /*5100*/  @P4 IMAD.MOV.U32 R5, RZ, RZ, R15 ;  /* 0x000000ffff054224 */ /* 0x000fe200078e000f */
[----:B------:R-:W-:Y:S01]  /*5110*/  ISETP.GT.AND P6, PT, R3, 0x88, P6 ;  /* 0x000000880300780c */ /* 0x000fe200037c4270 */
[----:B------:R-:W-:Y:S02]  /*5120*/  BSSY B1, `(.L_x_92) ;  /* 0x0000008000017945 */ /* 0x000fe40003800000 */
[----:B------:R-:W-:-:S04]  /*5130*/  FMUL R4, R4, R89 ;  /* 0x0000005904047220 */ /* 0x000fc80000400000 */
[----:B------:R-:W-:Y:S01]  /*5140*/  FFMA R25, R25, R88, R4 ;  /* 0x0000005819197223 */ /* 0x000fe20000000004 */
[----:B------:R-:W-:-:S04]  /*5150*/  @P4 IMAD.MOV.U32 R4, RZ, RZ, R14 ;  /* 0x000000ffff044224 */ /* 0x000fc800078e000e */
[----:B------:R-:W-:-:S05]  /*5160*/  F2FP.TF32.F32.PACK_B R25, R25 ;  /* 0x00000019ff19723e */ /* 0x000fca00024050ff */
[----:B------:R2:W-:Y:S01]  /*5170*/  @P4 STG.E desc[UR44][R4.64+0x4], R25 ;  /* 0x0000041904004986 */ /* 0x0005e2000c10192c */
[----:B------:R-:W-:Y:S05]  /*5180*/  @!P6 BRA `(.L_x_93) ;  /* 0x000000000004e947 */ /* 0x000fea0003800000 */
[----:B------:R0:W5:Y:S02]  /*5190*/  LDG.E.LTC128B R101, desc[UR44][R10.64] ;  /* 0x0000002c0a657981 */ /* 0x000164000c1e1920 */
.L_x_93:
[----:B------:R-:W-:Y:S05]  /*51a0*/  BSYNC B1 ;  /* 0x0000000000017941 */ /* 0x000fea0003800000 */
.L_x_92:
[----:B--2--5:R-:W-:Y:S01]  /*51b0*/  LOP3.LUT R4, R101, 0xffffe000, RZ, 0xc0, !PT ;  /* 0xffffe00065047812 */ /* 0x024fe200078ec0ff */
[----:B------:R-:W-:Y:S01]  /*51c0*/  BSSY B1, `(.L_x_94) ;  /* 0x0000009000017945 */ /* 0x000fe20003800000 */
[----:B------:R-:W-:-:S03]  /*51d0*/  ISETP.NE.AND P4, PT, R117, RZ, PT ;  /* 0x000000ff7500720c */ /* 0x000fc60003f85270 */
[----:B------:R-:W-:Y:S01]  /*51e0*/  FMUL R5, R4, R89 ;  /* 0x0000005904057220 */ /* 0x000fe20000400000 */
[----:B------:R-:W-:-:S03]  /*51f0*/  ISETP.GT.AND P4, PT, R3, 0x88, P4 ;  /* 0x000000880300780c */ /* 0x000fc60002784270 */
[----:B------:R-:W-:-:S05]  /*5200*/  FFMA R5, R26, R88, R5 ;  /* 0x000000581a057223 */ /* 0x000fca0000000005 */
[----:B------:R-:W-:-:S05]  /*5210*/  F2FP.TF32.F32.PACK_B R5, R5 ;  /* 0x00000005ff05723e */ /* 0x000fca00024050ff */
[----:B------:R2:W-:Y:S01]  /*5220*/  @P6 STG.E desc[UR44][R64.64], R5 ;  /* 0x0000000540006986 */ /* 0x0005e2000c10192c */
[----:B------:R-:W-:Y:S05]  /*5230*/  @!P4 BRA `(.L_x_95) ;  /* 0x000000000004c947 */ /* 0x000fea0003800000 */
[----:B------:R0:W5:Y:S02]  /*5240*/  LDG.E.LTC128B R101, desc[UR44][R12.64+0x4] ;  /* 0x0000042c0c657981 */ /* 0x000164000c1e1920 */
.L_x_95:
[----:B------:R-:W-:Y:S05]  /*5250*/  BSYNC B1 ;  /* 0x0000000000017941 */ /* 0x000fea0003800000 */
.L_x_94:
[----:B-----5:R-:W-:Y:S01]  /*5260*/  LOP3.LUT R4, R101, 0xffffe000, RZ, 0xc0, !PT ;  /* 0xffffe00065047812 */ /* 0x020fe200078ec0ff */
[----:B------:R-:W-:Y:S01]  /*5270*/  BSSY B1, `(.L_x_96) ;  /* 0x0000009000017945 */ /* 0x000fe20003800000 */
[----:B------:R-:W-:-:S03]  /*5280*/  ISETP.NE.AND P6, PT, R118, RZ, PT ;  /* 0x000000ff7600720c */ /* 0x000fc60003fc5270 */
[----:B------:R-:W-:-:S04]  /*5290*/  FMUL R4, R4, R89 ;  /* 0x0000005904047220 */ /* 0x000fc80000400000 */
[----:B------:R-:W-:-:S05]  /*52a0*/  FFMA R27, R27, R88, R4 ;  /* 0x000000581b1b7223 */ /* 0x000fca0000000004 */
[----:B------:R-:W-:-:S05]  /*52b0*/  F2FP.TF32.F32.PACK_B R27, R27 ;  /* 0x0000001bff1b723e */ /* 0x000fca00024050ff */
[----:B------:R0:W-:Y:S01]  /*52c0*/  @P4 STG.E desc[UR44][R66.64+0x4], R27 ;  /* 0x0000041b42004986 */ /* 0x0001e2000c10192c */
[----:B------:R-:W-:-:S13]  /*52d0*/  ISETP.GT.AND P4, PT, R3, 0x80, P6 ;  /* 0x000000800300780c */ /* 0x000fda0003784270 */
[----:B0-----:R-:W-:Y:S05]  /*52e0*/  @!P4 BRA `(.L_x_97) ;  /* 0x000000000004c947 */ /* 0x001fea0003800000 */
[----:B------:R0:W5:Y:S02]  /*52f0*/  LDG.E.LTC128B R101, desc[UR44][R60.64+0x20] ;  /* 0x0000202c3c657981 */ /* 0x000164000c1e1920 */
.L_x_97:
[----:B------:R-:W-:Y:S05]  /*5300*/  BSYNC B1 ;  /* 0x0000000000017941 */ /* 0x000fea0003800000 */
.L_x_96:
[----:B-----5:R-:W-:Y:S01]  /*5310*/  LOP3.LUT R4, R101, 0xffffe000, RZ, 0xc0, !PT ;  /* 0xffffe00065047812 */ /* 0x020fe200078ec0ff */
[----:B------:R-:W-:Y:S01]  /*5320*/  BSSY B1, `(.L_x_98) ;  /* 0x000000b000017945 */ /* 0x000fe20003800000 */
[----:B------:R-:W-:-:S03]  /*5330*/  ISETP.NE.AND P6, PT, R114, RZ, PT ;  /* 0x000000ff7200720c */ /* 0x000fc60003fc5270 */
[----:B--2---:R-:W-:Y:S01]  /*5340*/  FMUL R5, R4, R89 ;  /* 0x0000005904057220 */ /* 0x004fe20000400000 */
[----:B------:R-:W-:-:S03]  /*5350*/  @P4 IMAD.MOV.U32 R4, RZ, RZ, R14 ;  /* 0x000000ffff044224 */ /* 0x000fc600078e000e */
[----:B-1-34-:R-:W-:Y:S01]  /*5360*/  FFMA R7, R28, R88, R5 ;  /* 0x000000581c077223 */ /* 0x01afe20000000005 */
[----:B------:R-:W-:-:S04]  /*5370*/  @P4 IMAD.MOV.U32 R5, RZ, RZ, R15 ;  /* 0x000000ffff054224 */ /* 0x000fc800078e000f */
[----:B------:R-:W-:-:S05]  /*5380*/  F2FP.TF32.F32.PACK_B R7, R7 ;  /* 0x00000007ff07723e */ /* 0x000fca00024050ff */
[----:B------:R1:W-:Y:S01]  /*5390*/  @P4 STG.E desc[UR44][R4.64+0x20], R7 ;  /* 0x0000200704004986 */ /* 0x0003e2000c10192c */
[----:B------:R-:W-:-:S13]  /*53a0*/  ISETP.GT.AND P4, PT, R3, 0x80, P6 ;  /* 0x000000800300780c */ /* 0x000fda0003784270 */
[----:B-1----:R-:W-:Y:S05]  /*53b0*/  @!P4 BRA `(.L_x_99) ;  /* 0x000000000004c947 */ /* 0x002fea0003800000 */
[----:B------:R1:W5:Y:S02]  /*53c0*/  LDG.E.LTC128B R101, desc[UR44][R60.64+0x24] ;  /* 0x0000242c3c657981 */ /* 0x000364000c1e1920 */
.L_x_99:
[----:B------:R-:W-:Y:S05]  /*53d0*/  BSYNC B1 ;  /* 0x0000000000017941 */ /* 0x000fea0003800000 */
.L_x_98:
[----:B-----5:R-:W-:Y:S01]  /*53e0*/  LOP3.LUT R4, R101, 0xffffe000, RZ, 0xc0, !PT ;  /* 0xffffe00065047812 */ /* 0x020fe200078ec0ff */
[----:B------:R-:W-:Y:S01]  /*53f0*/  @P4 IMAD.MOV.U32 R5, RZ, RZ, R15 ;  /* 0x000000ffff054224 */ /* 0x000fe200078e000f */
[----:B------:R-:W-:Y:S03]  /*5400*/  BSSY B1, `(.L_x_100) ;  /* 0x000000a000017945 */ /* 0x000fe60003800000 */
[----:B------:R-:W-:-:S04]  /*5410*/  FMUL R4, R4, R89 ;  /* 0x0000005904047220 */ /* 0x000fc80000400000 */
[----:B------:R-:W-:Y:S01]  /*5420*/  FFMA R29, R29, R88, R4 ;  /* 0x000000581d1d7223 */ /* 0x000fe20000000004 */
[----:B------:R-:W-:-:S04]  /*5430*/  @P4 IMAD.MOV.U32 R4, RZ, RZ, R14 ;  /* 0x000000ffff044224 */ /* 0x000fc800078e000e */
[----:B------:R-:W-:-:S05]  /*5440*/  F2FP.TF32.F32.PACK_B R29, R29 ;  /* 0x0000001dff1d723e */ /* 0x000fca00024050ff */
[----:B------:R2:W-:Y:S01]  /*5450*/  @P4 STG.E desc[UR44][R4.64+0x24], R29 ;  /* 0x0000241d04004986 */ /* 0x0005e2000c10192c */
[----:B------:R-:W-:-:S04]  /*5460*/  ISETP.NE.AND P4, PT, R118, RZ, PT ;  /* 0x000000ff7600720c */ /* 0x000fc80003f85270 */
[----:B------:R-:W-:-:S13]  /*5470*/  ISETP.GT.AND P4, PT, R3, 0x88, P4 ;  /* 0x000000880300780c */ /* 0x000fda0002784270 */
[----:B--2---:R-:W-:Y:S05]  /*5480*/  @!P4 BRA `(.L_x_101) ;  /* 0x000000000004c947 */ /* 0x004fea0003800000 */
[----:B------:R2:W5:Y:S02]  /*5490*/  LDG.E.LTC128B R101, desc[UR44][R12.64+0x20] ;  /* 0x0000202c0c657981 */ /* 0x000564000c1e1920 */
.L_x_101:
[----:B------:R-:W-:Y:S05]  /*54a0*/  BSYNC B1 ;  /* 0x0000000000017941 */ /* 0x000fea0003800000 */
.L_x_100:
[----:B-----5:R-:W-:Y:S01]  /*54b0*/  LOP3.LUT R4, R101, 0xffffe000, RZ, 0xc0, !PT ;  /* 0xffffe00065047812 */ /* 0x020fe200078ec0ff */
[----:B------:R-:W-:Y:S04]  /*54c0*/  BSSY B1, `(.L_x_102) ;  /* 0x0000008000017945 */ /* 0x000fe80003800000 */
[----:B------:R-:W-:-:S04]  /*54d0*/  FMUL R5, R4, R89 ;  /* 0x0000005904057220 */ /* 0x000fc80000400000 */
[----:B------:R-:W-:-:S05]  /*54e0*/  FFMA R5, R30, R88, R5 ;  /* 0x000000581e057223 */ /* 0x000fca0000000005 */
[----:B------:R-:W-:-:S05]  /*54f0*/  F2FP.TF32.F32.PACK_B R5, R5 ;  /* 0x00000005ff05723e */ /* 0x000fca00024050ff */
[----:B------:R3:W-:Y:S01]  /*5500*/  @P4 STG.E desc[UR44][R8.64+0x20], R5 ;  /* 0x0000200508004986 */ /* 0x0007e2000c10192c */
[----:B------:R-:W-:-:S13]  /*5510*/  ISETP.GT.AND P4, PT, R3, 0x88, P6 ;  /* 0x000000880300780c */ /* 0x000fda0003784270 */
[----:B---3--:R-:W-:Y:S05]  /*5520*/  @!P4 BRA `(.L_x_103) ;  /* 0x000000000004c947 */ /* 0x008fea0003800000 */
[----:B------:R3:W5:Y:S02]  /*5530*/  LDG.E.LTC128B R101, desc[UR44][R12.64+0x24] ;  /* 0x0000242c0c657981 */ /* 0x000764000c1e1920 */
.L_x_103:
[----:B------:R-:W-:Y:S05]  /*5540*/  BSYNC B1 ;  /* 0x0000000000017941 */ /* 0x000fea0003800000 */
.L_x_102:
[----:B-----5:R-:W-:Y:S01]  /*5550*/  LOP3.LUT R4, R101, 0xffffe000, RZ, 0xc0, !PT ;  /* 0xffffe00065047812 */ /* 0x020fe200078ec0ff */
[----:B------:R-:W-:Y:S01]  /*5560*/  @P4 IMAD.MOV.U32 R5, RZ, RZ, R9 ;  /* 0x000000ffff054224 */ /* 0x000fe200078e0009 */
[----:B------:R-:W-:Y:S01]  /*5570*/  ISETP.NE.AND P6, PT, R115, RZ, PT ;  /* 0x000000ff7300720c */ /* 0x000fe20003fc5270 */
[----:B------:R-:W-:Y:S02]  /*5580*/  BSSY B1, `(.L_x_104) ;  /* 0x0000009000017945 */ /* 0x000fe40003800000 */
[----:B------:R-:W-:-:S04]  /*5590*/  FMUL R4, R4, R89 ;  /* 0x0000005904047220 */ /* 0x000fc80000400000 */
[----:B------:R-:W-:Y:S01]  /*55a0*/  FFMA R31, R31, R88, R4 ;  /* 0x000000581f1f7223 */ /* 0x000fe20000000004 */
[----:B------:R-:W-:-:S04]  /*55b0*/  @P4 IMAD.MOV.U32 R4, RZ, RZ, R8 ;  /* 0x000000ffff044224 */ /* 0x000fc800078e0008 */
[----:B------:R-:W-:-:S05]  /*55c0*/  F2FP.TF32.F32.PACK_B R31, R31 ;  /* 0x0000001fff1f723e */ /* 0x000fca00024050ff */
[----:B------:R4:W-:Y:S01]  /*55d0*/  @P4 STG.E desc[UR44][R4.64+0x24], R31 ;  /* 0x0000241f04004986 */ /* 0x0009e2000c10192c */
[----:B------:R-:W-:-:S13]  /*55e0*/  ISETP.GT.AND P4, PT, R3, 0x80, P6 ;  /* 0x000000800300780c */ /* 0x000fda0003784270 */
[----:B----4-:R-:W-:Y:S05]  /*55f0*/  @!P4 BRA `(.L_x_105) ;  /* 0x000000000004c947 */ /* 0x010fea0003800000 */
[----:B------:R4:W5:Y:S02]  /*5600*/  LDG.E.LTC128B R101, desc[UR44][R60.64+0x40] ;  /* 0x0000402c3c657981 */ /* 0x000964000c1e1920 */
.L_x_105:
[----:B------:R-:W-:Y:S05]  /*5610*/  BSYNC B1 ;  /* 0x0000000000017941 */ /* 0x000fea0003800000 */
.L_x_104:
[----:B-----5:R-:W-:Y:S01]  /*5620*/  LOP3.LUT R4, R101, 0xffffe000, RZ, 0xc0, !PT ;  /* 0xffffe00065047812 */ /* 0x020fe200078ec0ff */
[----:B------:R-:W-:Y:S01]  /*5630*/  BSSY B1, `(.L_x_106) ;  /* 0x000000b000017945 */ /* 0x000fe20003800000 */
[----:B------:R-:W-:-:S03]  /*5640*/  ISETP.NE.AND P6, PT, R102, RZ, PT ;  /* 0x000000ff6600720c */ /* 0x000fc60003fc5270 */
[----:B------:R-:W-:Y:S01]  /*5650*/  FMUL R5, R4, R89 ;  /* 0x0000005904057220 */ /* 0x000fe20000400000 */
[----:B------:R-:W-:-:S03]  /*5660*/  @P4 IMAD.MOV.U32 R4, RZ, RZ, R14 ;  /* 0x000000ffff044224 */ /* 0x000fc600078e000e */
[----:B------:R-:W-:Y:S01]  /*5670*/  FFMA R7, R32, R88, R5 ;  /* 0x0000005820077223 */ /* 0x000fe20000000005 */
[----:B------:R-:W-:-:S04]  /*5680*/  @P4 IMAD.MOV.U32 R5, RZ, RZ, R15 ;  /* 0x000000ffff054224 */ /* 0x000fc800078e000f */
[----:B------:R-:W-:-:S05]  /*5690*/  F2FP.TF32.F32.PACK_B R7, R7 ;  /* 0x00000007ff07723e */ /* 0x000fca00024050ff */
[----:B------:R0:W-:Y:S01]  /*56a0*/  @P4 STG.E desc[UR44][R4.64+0x40], R7 ;  /* 0x0000400704004986 */ /* 0x0001e2000c10192c */
[----:B------:R-:W-:-:S13]  /*56b0*/  ISETP.GT.AND P4, PT, R3, 0x80, P6 ;  /* 0x000000800300780c */ /* 0x000fda0003784270 */
[----:B0-----:R-:W-:Y:S05]  /*56c0*/  @!P4 BRA `(.L_x_107) ;  /* 0x000000000004c947 */ /* 0x001fea0003800000 */
[----:B------:R0:W5:Y:S02]  /*56d0*/  LDG.E.LTC128B R101, desc[UR44][R60.64+0x44] ;  /* 0x0000442c3c657981 */ /* 0x000164000c1e1920 */
.L_x_107:
[----:B------:R-:W-:Y:S05]  /*56e0*/  BSYNC B1 ;  /* 0x0000000000017941 */ /* 0x000fea0003800000 */
.L_x_106:
        /* <DEDUP_REMOVED lines=10> */
[----:B0-----:R-:W-:Y:S05]  /*5790*/  @!P4 BRA `(.L_x_109) ;  /* 0x000000000004c947 */ /* 0x001fea0003800000 */
[----:B------:R0:W5:Y:S02]  /*57a0*/  LDG.E.LTC128B R101, desc[UR44][R12.64+0x40] ;  /* 0x0000402c0c657981 */ /* 0x000164000c1e1920 */
.L_x_109:
[----:B------:R-:W-:Y:S05]  /*57b0*/  BSYNC B1 ;  /* 0x0000000000017941 */ /* 0x000fea0003800000 */
.L_x_108:
[----:B-----5:R-:W-:Y:S01]  /*57c0*/  LOP3.LUT R4, R101, 0xffffe000, RZ, 0xc0, !PT ;  /* 0xffffe00065047812 */ /* 0x020fe200078ec0ff */
[----:B------:R-:W-:Y:S04]  /*57d0*/  BSSY B1, `(.L_x_110) ;  /* 0x000000a000017945 */ /* 0x000fe80003800000 */
        /* <DEDUP_REMOVED lines=9> */
.L_x_111:
[----:B------:R-:W-:Y:S05]  /*5870*/  BSYNC B1 ;  /* 0x0000000000017941 */ /* 0x000fea0003800000 */
.L_x_110:
        /* <DEDUP_REMOVED lines=10> */
[----:B0-----:R-:W-:Y:S05]  /*5920*/  @!P4 BRA `(.L_x_113) ;  /* 0x000000000004c947 */ /* 0x001fea0003800000 */
[----:B------:R0:W5:Y:S02]  /*5930*/  LDG.E.LTC128B R101, desc[UR44][R60.64+0x60] ;  /* 0x0000602c3c657981 */ /* 0x000164000c1e1920 */
.L_x_113:
[----:B------:R-:W-:Y:S05]  /*5940*/  BSYNC B1 ;  /* 0x0000000000017941 */ /* 0x000fea0003800000 */
.L_x_112:
        /* <DEDUP_REMOVED lines=12> */
.L_x_115:
[----:B------:R-:W-:Y:S05]  /*5a10*/  BSYNC B1 ;  /* 0x0000000000017941 */ /* 0x000fea0003800000 */
.L_x_114:
        /* <DEDUP_REMOVED lines=12> */
.L_x_117:
[----:B------:R-:W-:Y:S05]  /*5ae0*/  BSYNC B1 ;  /* 0x0000000000017941 */ /* 0x000fea0003800000 */
.L_x_116:
        /* <DEDUP_REMOVED lines=11> */
.L_x_119:
[----:B------:R-:W-:Y:S05]  /*5ba0*/  BSYNC B1 ;  /* 0x0000000000017941 */ /* 0x000fea0003800000 */
.L_x_118:
        /* <DEDUP_REMOVED lines=12> */
.L_x_121:
[----:B------:R-:W-:Y:S05]  /*5c70*/  BSYNC B1 ;  /* 0x0000000000017941 */ /* 0x000fea0003800000 */
.L_x_120:
        /* <DEDUP_REMOVED lines=12> */
.L_x_123:
[----:B------:R-:W-:Y:S05]  /*5d40*/  BSYNC B1 ;  /* 0x0000000000017941 */ /* 0x000fea0003800000 */
.L_x_122:
        /* <DEDUP_REMOVED lines=12> */
.L_x_125:
[----:B------:R-:W-:Y:S05]  /*5e10*/  BSYNC B1 ;  /* 0x0000000000017941 */ /* 0x000fea0003800000 */
.L_x_124:
        /* <DEDUP_REMOVED lines=11> */
.L_x_127:
[----:B------:R-:W-:Y:S05]  /*5ed0*/  BSYNC B1 ;  /* 0x0000000000017941 */ /* 0x000fea0003800000 */
.L_x_126:
        /* <DEDUP_REMOVED lines=12> */
.L_x_129:
[----:B------:R-:W-:Y:S05]  /*5fa0*/  BSYNC B1 ;  /* 0x0000000000017941 */ /* 0x000fea0003800000 */
.L_x_128:
        /* <DEDUP_REMOVED lines=11> */
.L_x_131:
[----:B------:R-:W-:Y:S05]  /*6060*/  BSYNC B1 ;  /* 0x0000000000017941 */ /* 0x000fea0003800000 */
.L_x_130:
        /* <DEDUP_REMOVED lines=11> */
.L_x_133:
[----:B------:R-:W-:Y:S05]  /*6120*/  BSYNC B1 ;  /* 0x0000000000017941 */ /* 0x000fea0003800000 */
.L_x_132:
[----:B-----5:R-:W-:Y:S01]  /*6130*/  LOP3.LUT R4, R101, 0xffffe000, RZ, 0xc0, !PT ;  /* 0xffffe00065047812 */ /* 0x020fe200078ec0ff */
[----:B------:R-:W-:Y:S01]  /*6140*/  BSSY B1, `(.L_x_134) ;  /* 0x000000a000017945 */ /* 0x000fe20003800000 */
[----:B------:R-:W-:-:S03]  /*6150*/  ISETP.GT.AND P5, PT, R3, 0x88, P5 ;  /* 0x000000880300780c */ /* 0x000fc60002fa4270 */
[----:B------:R-:W-:Y:S01]  /*6160*/  FMUL R5, R4, R89 ;  /* 0x0000005904057220 */ /* 0x000fe20000400000 */
[----:B------:R-:W-:-:S03]  /*6170*/  @P4 IMAD.MOV.U32 R4, RZ, RZ, R8 ;  /* 0x000000ffff044224 */ /* 0x000fc600078e0008 */
[----:B------:R-:W-:Y:S01]  /*6180*/  FFMA R7, R46, R88, R5 ;  /* 0x000000582e077223 */ /* 0x000fe20000000005 */
[----:B------:R-:W-:-:S04]  /*6190*/  @P4 IMAD.MOV.U32 R5, RZ, RZ, R9 ;  /* 0x000000ffff054224 */ /* 0x000fc800078e0009 */
[----:B------:R-:W-:-:S05]  /*61a0*/  F2FP.TF32.F32.PACK_B R7, R7 ;  /* 0x00000007ff07723e */ /* 0x000fca00024050ff */
[----:B------:R0:W-:Y:S01]  /*61b0*/  @P4 STG.E desc[UR44][R4.64+0xa0], R7 ;  /* 0x0000a00704004986 */ /* 0x0001e2000c10192c */
[----:B------:R-:W-:Y:S05]  /*61c0*/  @!P5 BRA `(.L_x_135) ;  /* 0x000000000004d947 */ /* 0x000fea0003800000 */
[----:B------:R0:W5:Y:S02]  /*61d0*/  LDG.E.LTC128B R101, desc[UR44][R12.64+0xa4] ;  /* 0x0000a42c0c657981 */ /* 0x000164000c1e1920 */
.L_x_135:
[----:B------:R-:W-:Y:S05]  /*61e0*/  BSYNC B1 ;  /* 0x0000000000017941 */ /* 0x000fea0003800000 */
.L_x_134:
[----:B0----5:R-:W-:Y:S01]  /*61f0*/  LOP3.LUT R4, R101, 0xffffe000, RZ, 0xc0, !PT ;  /* 0xffffe00065047812 */ /* 0x021fe200078ec0ff */
        /* <DEDUP_REMOVED lines=10> */
.L_x_137:
[----:B------:R-:W-:Y:S05]  /*62a0*/  BSYNC B1 ;  /* 0x0000000000017941 */ /* 0x000fea0003800000 */
.L_x_136:
[----:B0----5:R-:W-:Y:S01]  /*62b0*/  LOP3.LUT R4, R101, 0xffffe000, RZ, 0xc0, !PT ;  /* 0xffffe00065047812 */ /* 0x021fe200078ec0ff */
        /* <DEDUP_REMOVED lines=10> */
.L_x_139:
[----:B------:R-:W-:Y:S05]  /*6360*/  BSYNC B1 ;  /* 0x0000000000017941 */ /* 0x000fea0003800000 */
.L_x_138:
        /* <DEDUP_REMOVED lines=11> */
.L_x_141:
[----:B------:R-:W-:Y:S05]  /*6420*/  BSYNC B1 ;  /* 0x0000000000017941 */ /* 0x000fea0003800000 */
.L_x_140:
        /* <DEDUP_REMOVED lines=11> */
.L_x_143:
[----:B------:R-:W-:Y:S05]  /*64e0*/  BSYNC B1 ;  /* 0x0000000000017941 */ /* 0x000fea0003800000 */
.L_x_142:
        /* <DEDUP_REMOVED lines=11> */
.L_x_145:
[----:B------:R-:W-:Y:S05]  /*65a0*/  BSYNC B1 ;  /* 0x0000000000017941 */ /* 0x000fea0003800000 */
.L_x_144:
        /* <DEDUP_REMOVED lines=11> */
.L_x_147:
[----:B------:R-:W-:Y:S05]  /*6660*/  BSYNC B1 ;  /* 0x0000000000017941 */ /* 0x000fea0003800000 */
.L_x_146:
[----:B0----5:R-:W-:Y:S01]  /*6670*/  LOP3.LUT R4, R101, 0xffffe000, RZ, 0xc0, !PT ;  /* 0xffffe00065047812 */ /* 0x021fe200078ec0ff */
        /* <DEDUP_REMOVED lines=8> */
.L_x_149:
[----:B------:R-:W-:Y:S05]  /*6700*/  BSYNC B1 ;  /* 0x0000000000017941 */ /* 0x000fea0003800000 */
.L_x_148:
        /* <DEDUP_REMOVED lines=11> */
.L_x_151:
[----:B------:R-:W-:Y:S05]  /*67c0*/  BSYNC B1 ;  /* 0x0000000000017941 */ /* 0x000fea0003800000 */
.L_x_150:
[----:B------:R-:W-:Y:S05]  /*67d0*/  @!P0 BRA `(.L_x_152) ;  /* 0x00000014008c8947 */ /* 0x000fea0003800000 */
[----:B0----5:R-:W-:-:S05]  /*67e0*/  LOP3.LUT R4, R101, 0xffffe000, RZ, 0xc0, !PT ;  /* 0xffffe00065047812 */ /* 0x021fca00078ec0ff */
[----:B------:R-:W-:-:S04]  /*67f0*/  FMUL R4, R4, R89 ;  /* 0x0000005904047220 */ /* 0x000fc80000400000 */
[----:B------:R-:W-:-:S05]  /*6800*/  FFMA R55, R55, R88, R4 ;  /* 0x0000005837377223 */ /* 0x000fca0000000004 */
[----:B------:R-:W-:-:S05]  /*6810*/  F2FP.TF32.F32.PACK_B R55, R55 ;  /* 0x00000037ff37723e */ /* 0x000fca00024050ff */
[----:B------:R0:W-:Y:S01]  /*6820*/  STG.E desc[UR44][R8.64+0xe4], R55 ;  /* 0x0000e43708007986 */ /* 0x0001e2000c10192c */
[----:B------:R-:W-:Y:S05]  /*6830*/  BRA `(.L_x_152) ;  /* 0x0000001400747947 */ /* 0x000fea0003800000 */
.L_x_29:
[----:B------:R-:W-:Y:S01]  /*6840*/  ULDC.64 UR4, c[0x0][0x5c0] ;  /* 0x0001700000047ab9 */ /* 0x000fe20000000a00 */
[-C--:B------:R-:W-:Y:S01]  /*6850*/  FMUL R5, R56, R88.reuse ;  /* 0x0000005838057220 */ /* 0x080fe20000400000 */
[----:B------:R-:W-:Y:S01]  /*6860*/  ISETP.GT.AND P4, PT, R4, 0x1, PT ;  /* 0x000000010400780c */ /* 0x000fe20003f84270 */
[-C--:B------:R-:W-:Y:S01]  /*6870*/  FMUL R57, R57, R88.reuse ;  /* 0x0000005839397220 */ /* 0x080fe20000400000 */
[----:B------:R-:W-:Y:S01]  /*6880*/  LEA R8, P2, R112, UR4, 0x2 ;  /* 0x0000000470087c11 */ /* 0x000fe2000f8410ff */
[----:B------:R-:W-:Y:S01]  /*6890*/  IMAD.SHL.U32 R15, R90, 0x4, RZ ;  /* 0x000000045a0f7824 */ /* 0x000fe200078e00ff */
[----:B------:R-:W-:Y:S01]  /*68a0*/  ISETP.GT.AND P1, PT, R3, RZ, P4 ;  /* 0x000000ff0300720c */ /* 0x000fe20002724270 */
[----:B------:R-:W-:Y:S01]  /*68b0*/  IMAD.SHL.U32 R101, R91, 0x4, RZ ;  /* 0x000000045b657824 */ /* 0x000fe200078e00ff */
[----:B------:R-:W-:Y:S01]  /*68c0*/  LEA.HI.X R9, R112, UR5, R21, 0x2, P2 ;  /* 0x0000000570097c11 */ /* 0x000fe200090f1415 */
[-C--:B------:R-:W-:Y:S01]  /*68d0*/  FMUL R59, R59, R88.reuse ;  /* 0x000000583b3b7220 */ /* 0x080fe20000400000 */
[----:B------:R-:W-:Y:S01]  /*68e0*/  F2FP.TF32.F32.PACK_B R5, R5 ;  /* 0x00000005ff05723e */ /* 0x000fe200024050ff */
[-C--:B------:R-:W-:Y:S01]  /*68f0*/  FMUL R13, R58, R88.reuse ;  /* 0x000000583a0d7220 */ /* 0x080fe20000400000 */
[----:B------:R-:W-:Y:S01]  /*6900*/  F2FP.TF32.F32.PACK_B R57, R57 ;  /* 0x00000039ff39723e */ /* 0x000fe200024050ff */
[-C--:B------:R-:W-:Y:S01]  /*6910*/  FMUL R61, R61, R88.reuse ;  /* 0x000000583d3d7220 */ /* 0x080fe20000400000 */
[----:B------:R-:W-:Y:S01]  /*6920*/  SHF.L.U64.HI R7, R90, 0x2, R93 ;  /* 0x000000025a077819 */ /* 0x000fe2000001025d */
[----:B------:R0:W-:Y:S01]  /*6930*/  @P0 STG.E desc[UR44][R8.64], R5 ;  /* 0x0000000508000986 */ /* 0x0001e2000c10192c */
[----:B------:R-:W-:Y:S01]  /*6940*/  ISETP.GT.AND P0, PT, R3, 0x8, P4 ;  /* 0x000000080300780c */ /* 0x000fe20002704270 */
[----:B------:R-:W-:Y:S01]  /*6950*/  FMUL R63, R63, R88 ;  /* 0x000000583f3f7220 */ /* 0x000fe20000400000 */
[----:B------:R-:W-:Y:S01]  /*6960*/  IADD3 R10, P2, R15, R8, RZ ;  /* 0x000000080f0a7210 */ /* 0x000fe20007f5e0ff */
[----:B------:R-:W-:Y:S01]  /*6970*/  @P1 STG.E desc[UR44][R8.64+0x4], R57 ;  /* 0x0000043908001986 */ /* 0x000fe2000c10192c */
[----:B------:R-:W-:Y:S01]  /*6980*/  SHF.L.U64.HI R19, R91, 0x2, R92 ;  /* 0x000000025b137819 */ /* 0x000fe2000001025c */
[----:B------:R-:W-:Y:S01]  /*6990*/  FMUL R65, R65, R88 ;  /* 0x0000005841417220 */ /* 0x000fe20000400000 */
[----:B------:R-:W-:Y:S01]  /*69a0*/  F2FP.TF32.F32.PACK_B R59, R59 ;  /* 0x0000003bff3b723e */ /* 0x000fe200024050ff */
[----:B------:R-:W-:Y:S01]  /*69b0*/  IMAD.X R11, R7, 0x1, R9, P2 ;  /* 0x00000001070b7824 */ /* 0x000fe200010e0609 */
[----:B------:R-:W-:Y:S01]  /*69c0*/  IADD3 R6, P1, P2, R101, R8, R15 ;  /* 0x0000000865067210 */ /* 0x000fe20007a3e00f */
[-C--:B------:R-:W-:Y:S01]  /*69d0*/  FMUL R67, R67, R88.reuse ;  /* 0x0000005843437220 */ /* 0x080fe20000400000 */
[----:B------:R-:W-:Y:S01]  /*69e0*/  ISETP.GT.AND P5, PT, R4, 0x8, PT ;  /* 0x000000080400780c */ /* 0x000fe20003fa4270 */
[-C--:B0-----:R-:W-:Y:S01]  /*69f0*/  FMUL R5, R60, R88.reuse ;  /* 0x000000583c057220 */ /* 0x081fe20000400000 */
[C---:B------:R-:W-:Y:S01]  /*6a00*/  ISETP.GT.AND P4, PT, R4.reuse, 0x9, PT ;  /* 0x000000090400780c */ /* 0x040fe20003f84270 */
[----:B------:R-:W-:Y:S01]  /*6a10*/  @P0 STG.E desc[UR44][R10.64+0x4], R59 ;  /* 0x0000043b0a000986 */ /* 0x000fe2000c10192c */
[----:B------:R-:W-:Y:S01]  /*6a20*/  ISETP.GT.AND P3, PT, R3, 0x8, P6 ;  /* 0x000000080300780c */ /* 0x000fe20003764270 */
[-C--:B------:R-:W-:Y:S01]  /*6a30*/  FMUL R69, R69, R88.reuse ;  /* 0x0000005845457220 */ /* 0x080fe20000400000 */
[----:B------:R-:W-:Y:S01]  /*6a40*/  IADD3.X R7, R19, R9, R7, P1, P2 ;  /* 0x0000000913077210 */ /* 0x000fe20000fe4407 */
[-C--:B------:R-:W-:Y:S01]  /*6a50*/  FMUL R71, R71, R88.reuse ;  /* 0x0000005847477220 */ /* 0x080fe20000400000 */
[----:B------:R-:W-:Y:S01]  /*6a60*/  ISETP.GT.AND P1, PT, R3, RZ, P5 ;  /* 0x000000ff0300720c */ /* 0x000fe20002f24270 */
[-C--:B------:R-:W-:Y:S01]  /*6a70*/  FMUL R73, R73, R88.reuse ;  /* 0x0000005849497220 */ /* 0x080fe20000400000 */
[----:B------:R-:W-:Y:S01]  /*6a80*/  ISETP.GT.AND P0, PT, R3, RZ, P4 ;  /* 0x000000ff0300720c */ /* 0x000fe20002704270 */
[-C--:B------:R-:W-:Y:S01]  /*6a90*/  FMUL R75, R75, R88.reuse ;  /* 0x000000584b4b7220 */ /* 0x080fe20000400000 */
[----:B------:R-:W-:Y:S01]  /*6aa0*/  F2FP.TF32.F32.PACK_B R13, R13 ;  /* 0x0000000dff0d723e */ /* 0x000fe200024050ff */
[-C--:B------:R-:W-:Y:S01]  /*6ab0*/  FMUL R77, R77, R88.reuse ;  /* 0x000000584d4d7220 */ /* 0x080fe20000400000 */
[----:B------:R-:W-:Y:S01]  /*6ac0*/  F2FP.TF32.F32.PACK_B R5, R5 ;  /* 0x00000005ff05723e */ /* 0x000fe200024050ff */
[-C--:B------:R-:W-:Y:S01]  /*6ad0*/  FMUL R79, R79, R88.reuse ;  /* 0x000000584f4f7220 */ /* 0x080fe20000400000 */
[----:B------:R-:W-:Y:S01]  /*6ae0*/  F2FP.TF32.F32.PACK_B R61, R61 ;  /* 0x0000003dff3d723e */ /* 0x000fe200024050ff */
[----:B------:R0:W-:Y:S01]  /*6af0*/  @P3 STG.E desc[UR44][R10.64], R13 ;  /* 0x0000000d0a003986 */ /* 0x0001e2000c10192c */
[----:B------:R-:W-:Y:S01]  /*6b00*/  F2FP.TF32.F32.PACK_B R63, R63 ;  /* 0x0000003fff3f723e */ /* 0x000fe200024050ff */
[-C--:B------:R-:W-:Y:S01]  /*6b10*/  FMUL R81, R81, R88.reuse ;  /* 0x0000005851517220 */ /* 0x080fe20000400000 */
[C---:B------:R-:W-:Y:S01]  /*6b20*/  ISETP.GT.AND P3, PT, R4.reuse, 0x10, PT ;  /* 0x000000100400780c */ /* 0x040fe20003f64270 */
[----:B------:R1:W-:Y:S01]  /*6b30*/  @P1 STG.E desc[UR44][R8.64+0x20], R5 ;  /* 0x0000200508001986 */ /* 0x0003e2000c10192c */
[----:B------:R-:W-:Y:S01]  /*6b40*/  ISETP.GT.AND P1, PT, R3, 0x8, P5 ;  /* 0x000000080300780c */ /* 0x000fe20002f24270 */
[-C--:B------:R-:W-:Y:S01]  /*6b50*/  FMUL R83, R83, R88.reuse ;  /* 0x0000005853537220 */ /* 0x080fe20000400000 */
[----:B------:R-:W-:Y:S01]  /*6b60*/  ISETP.GT.AND P2, PT, R4, 0x11, PT ;  /* 0x000000110400780c */ /* 0x000fe20003f44270 */
[----:B------:R-:W-:Y:S01]  /*6b70*/  @P0 STG.E desc[UR44][R8.64+0x24], R61 ;  /* 0x0000243d08000986 */ /* 0x000fe2000c10192c */
[----:B------:R-:W-:Y:S01]  /*6b80*/  ISETP.GT.AND P0, PT, R3, 0x8, P4 ;  /* 0x000000080300780c */ /* 0x000fe20002704270 */
[-C--:B------:R-:W-:Y:S01]  /*6b90*/  FMUL R85, R85, R88.reuse ;  /* 0x0000005855557220 */ /* 0x080fe20000400000 */
[----:B------:R-:W-:Y:S01]  /*6ba0*/  F2FP.TF32.F32.PACK_B R65, R65 ;  /* 0x00000041ff41723e */ /* 0x000fe200024050ff */
[-C--:B0-----:R-:W-:Y:S01]  /*6bb0*/  FMUL R13, R62, R88.reuse ;  /* 0x000000583e0d7220 */ /* 0x081fe20000400000 */
[----:B------:R-:W-:Y:S01]  /*6bc0*/  F2FP.TF32.F32.PACK_B R67, R67 ;  /* 0x00000043ff43723e */ /* 0x000fe200024050ff */
[-C--:B------:R-:W-:Y:S01]  /*6bd0*/  FMUL R87, R87, R88.reuse ;  /* 0x0000005857577220 */ /* 0x080fe20000400000 */
[----:B------:R-:W-:Y:S01]  /*6be0*/  F2FP.TF32.F32.PACK_B R69, R69 ;  /* 0x00000045ff45723e */ /* 0x000fe200024050ff */
[-C--:B-1----:R-:W-:Y:S01]  /*6bf0*/  FMUL R5, R64, R88.reuse ;  /* 0x0000005840057220 */ /* 0x082fe20000400000 */
[----:B------:R-:W-:Y:S01]  /*6c00*/  F2FP.TF32.F32.PACK_B R13, R13 ;  /* 0x0000000dff0d723e */ /* 0x000fe200024050ff */
[-C--:B------:R-:W-:Y:S01]  /*6c10*/  FMUL R25, R25, R88.reuse ;  /* 0x0000005819197220 */ /* 0x080fe20000400000 */
[----:B------:R-:W-:Y:S01]  /*6c20*/  F2FP.TF32.F32.PACK_B R71, R71 ;  /* 0x00000047ff47723e */ /* 0x000fe200024050ff */
[-C--:B------:R-:W-:Y:S01]  /*6c30*/  FMUL R27, R27, R88.reuse ;  /* 0x000000581b1b7220 */ /* 0x080fe20000400000 */
[----:B------:R-:W-:Y:S01]  /*6c40*/  F2FP.TF32.F32.PACK_B R5, R5 ;  /* 0x00000005ff05723e */ /* 0x000fe200024050ff */
[----:B------:R-:W-:Y:S01]  /*6c50*/  @P0 STG.E desc[UR44][R10.64+0x24], R63 ;  /* 0x0000243f0a000986 */ /* 0x000fe2000c10192c */
[----:B------:R-:W-:Y:S01]  /*6c60*/  ISETP.GT.AND P0, PT, R3, RZ, P3 ;  /* 0x000000ff0300720c */ /* 0x000fe20001f04270 */
[-C--:B------:R-:W-:Y:S01]  /*6c70*/  FMUL R29, R29, R88.reuse ;  /* 0x000000581d1d7220 */ /* 0x080fe20000400000 */
[----:B------:R-:W-:Y:S01]  /*6c80*/  F2FP.TF32.F32.PACK_B R73, R73 ;  /* 0x00000049ff49723e */ /* 0x000fe200024050ff */
[----:B------:R0:W-:Y:S01]  /*6c90*/  @P1 STG.E desc[UR44][R10.64+0x20], R13 ;  /* 0x0000200d0a001986 */ /* 0x0001e2000c10192c */
[C---:B------:R-:W-:Y:S01]  /*6ca0*/  ISETP.GT.AND P1, PT, R4.reuse, 0x19, PT ;  /* 0x000000190400780c */ /* 0x040fe20003f24270 */
[-C--:B------:R-:W-:Y:S01]  /*6cb0*/  FMUL R31, R31, R88.reuse ;  /* 0x000000581f1f7220 */ /* 0x080fe20000400000 */
[----:B------:R-:W-:Y:S01]  /*6cc0*/  F2FP.TF32.F32.PACK_B R75, R75 ;  /* 0x0000004bff4b723e */ /* 0x000fe200024050ff */
[-C--:B------:R-:W-:Y:S01]  /*6cd0*/  FMUL R33, R33, R88.reuse ;  /* 0x0000005821217220 */ /* 0x080fe20000400000 */
[C---:B------:R-:W-:Y:S01]  /*6ce0*/  ISETP.GT.AND P5, PT, R4.reuse, 0x28, PT ;  /* 0x000000280400780c */ /* 0x040fe20003fa4270 */
[-C--:B------:R-:W-:Y:S01]  /*6cf0*/  FMUL R35, R35, R88.reuse ;  /* 0x0000005823237220 */ /* 0x080fe20000400000 */
[----:B------:R-:W-:Y:S01]  /*6d00*/  ISETP.GT.AND P4, PT, R4, 0x29, PT ;  /* 0x000000290400780c */ /* 0x000fe20003f84270 */
[-C--:B------:R-:W-:Y:S01]  /*6d10*/  FMUL R37, R37, R88.reuse ;  /* 0x0000005825257220 */ /* 0x080fe20000400000 */
[----:B------:R-:W-:Y:S01]  /*6d20*/  F2FP.TF32.F32.PACK_B R77, R77 ;  /* 0x0000004dff4d723e */ /* 0x000fe200024050ff */
[----:B------:R1:W-:Y:S01]  /*6d30*/  @P0 STG.E desc[UR44][R8.64+0x40], R5 ;  /* 0x0000400508000986 */ /* 0x0003e2000c10192c */
[----:B------:R-:W-:Y:S01]  /*6d40*/  ISETP.GT.AND P0, PT, R3, RZ, P2 ;  /* 0x000000ff0300720c */ /* 0x000fe20001704270 */
[-C--:B0-----:R-:W-:Y:S01]  /*6d50*/  FMUL R13, R66, R88.reuse ;  /* 0x00000058420d7220 */ /* 0x081fe20000400000 */
[----:B------:R-:W-:Y:S01]  /*6d60*/  F2FP.TF32.F32.PACK_B R79, R79 ;  /* 0x0000004fff4f723e */ /* 0x000fe200024050ff */
[-C--:B------:R-:W-:Y:S01]  /*6d70*/  FMUL R39, R39, R88.reuse ;  /* 0x0000005827277220 */ /* 0x080fe20000400000 */
[----:B------:R-:W-:Y:S01]  /*6d80*/  F2FP.TF32.F32.PACK_B R81, R81 ;  /* 0x00000051ff51723e */ /* 0x000fe200024050ff */
[-C--:B------:R-:W-:Y:S01]  /*6d90*/  FMUL R41, R41, R88.reuse ;  /* 0x0000005829297220 */ /* 0x080fe20000400000 */
[----:B------:R-:W-:Y:S01]  /*6da0*/  F2FP.TF32.F32.PACK_B R13, R13 ;  /* 0x0000000dff0d723e */ /* 0x000fe200024050ff */
[-C--:B------:R-:W-:Y:S01]  /*6db0*/  FMUL R43, R43, R88.reuse ;  /* 0x000000582b2b7220 */ /* 0x080fe20000400000 */
[----:B------:R-:W-:Y:S01]  /*6dc0*/  F2FP.TF32.F32.PACK_B R83, R83 ;  /* 0x00000053ff53723e */ /* 0x000fe200024050ff */
[-C--:B------:R-:W-:Y:S01]  /*6dd0*/  FMUL R45, R45, R88.reuse ;  /* 0x000000582d2d7220 */ /* 0x080fe20000400000 */
[----:B------:R-:W-:Y:S01]  /*6de0*/  P2R R57, PR, RZ, 0x20 ;  /* 0x00000020ff397803 */ /* 0x000fe20000000000 */
[-C--:B-1----:R-:W-:Y:S01]  /*6df0*/  FMUL R5, R68, R88.reuse ;  /* 0x0000005844057220 */ /* 0x082fe20000400000 */
[----:B------:R-:W-:Y:S01]  /*6e00*/  P2R R56, PR, RZ, 0x10 ;  /* 0x00000010ff387803 */ /* 0x000fe20000000000 */
[----:B------:R-:W-:Y:S01]  /*6e10*/  @P0 STG.E desc[UR44][R8.64+0x44], R65 ;  /* 0x0000444108000986 */ /* 0x000fe2000c10192c */
[----:B------:R-:W-:Y:S01]  /*6e20*/  ISETP.GT.AND P0, PT, R3, 0x8, P3 ;  /* 0x000000080300780c */ /* 0x000fe20001f04270 */
[-C--:B------:R-:W-:Y:S01]  /*6e30*/  FMUL R47, R47, R88.reuse ;  /* 0x000000582f2f7220 */ /* 0x080fe20000400000 */
[----:B------:R-:W-:Y:S01]  /*6e40*/  F2FP.TF32.F32.PACK_B R5, R5 ;  /* 0x00000005ff05723e */ /* 0x000fe200024050ff */
[-C--:B------:R-:W-:Y:S01]  /*6e50*/  FMUL R49, R49, R88.reuse ;  /* 0x0000005831317220 */ /* 0x080fe20000400000 */
[----:B------:R-:W-:Y:S01]  /*6e60*/  ISETP.GT.AND P3, PT, R4, 0x30, PT ;  /* 0x000000300400780c */ /* 0x000fe20003f64270 */
[-C--:B------:R-:W-:Y:S01]  /*6e70*/  FMUL R51, R51, R88.reuse ;  /* 0x0000005833337220 */ /* 0x080fe20000400000 */
[----:B------:R-:W-:Y:S01]  /*6e80*/  F2FP.TF32.F32.PACK_B R85, R85 ;  /* 0x00000055ff55723e */ /* 0x000fe200024050ff */
[-C--:B------:R-:W-:Y:S01]  /*6e90*/  FMUL R53, R53, R88.reuse ;  /* 0x0000005835357220 */ /* 0x080fe20000400000 */
[----:B------:R-:W-:Y:S01]  /*6ea0*/  F2FP.TF32.F32.PACK_B R87, R87 ;  /* 0x00000057ff57723e */ /* 0x000fe200024050ff */
[----:B------:R-:W-:Y:S01]  /*6eb0*/  FMUL R55, R55, R88 ;  /* 0x0000005837377220 */ /* 0x000fe20000400000 */
[----:B------:R-:W-:-:S02]  /*6ec0*/  F2FP.TF32.F32.PACK_B R25, R25 ;  /* 0x00000019ff19723e */ /* 0x000fc400024050ff */
[----:B------:R-:W-:Y:S01]  /*6ed0*/  F2FP.TF32.F32.PACK_B R27, R27 ;  /* 0x0000001bff1b723e */ /* 0x000fe200024050ff */
[----:B------:R0:W-:Y:S01]  /*6ee0*/  @P0 STG.E desc[UR44][R10.64+0x40], R13 ;  /* 0x0000400d0a000986 */ /* 0x0001e2000c10192c */
[----:B------:R-:W-:Y:S02]  /*6ef0*/  ISETP.GT.AND P0, PT, R3, 0x8, P2 ;  /* 0x000000080300780c */ /* 0x000fe40001704270 */
[----:B------:R-:W-:Y:S02]  /*6f00*/  ISETP.GT.AND P2, PT, R4, 0x18, PT ;  /* 0x000000180400780c */ /* 0x000fe40003f44270 */
[----:B------:R-:W-:Y:S02]  /*6f10*/  F2FP.TF32.F32.PACK_B R29, R29 ;  /* 0x0000001dff1d723e */ /* 0x000fe400024050ff */
[----:B------:R-:W-:Y:S02]  /*6f20*/  F2FP.TF32.F32.PACK_B R31, R31 ;  /* 0x0000001fff1f723e */ /* 0x000fe400024050ff */
[----:B------:R-:W-:-:S02]  /*6f30*/  F2FP.TF32.F32.PACK_B R33, R33 ;  /* 0x00000021ff21723e */ /* 0x000fc400024050ff */
[----:B------:R-:W-:Y:S01]  /*6f40*/  F2FP.TF32.F32.PACK_B R35, R35 ;  /* 0x00000023ff23723e */ /* 0x000fe200024050ff */
[----:B0-----:R-:W-:Y:S01]  /*6f50*/  FMUL R13, R70, R88 ;  /* 0x00000058460d7220 */ /* 0x001fe20000400000 */
[----:B------:R-:W-:Y:S01]  /*6f60*/  F2FP.TF32.F32.PACK_B R37, R37 ;  /* 0x00000025ff25723e */ /* 0x000fe200024050ff */
[----:B------:R-:W-:Y:S01]  /*6f70*/  @P0 STG.E desc[UR44][R10.64+0x44], R67 ;  /* 0x000044430a000986 */ /* 0x000fe2000c10192c */
[----:B------:R-:W-:Y:S02]  /*6f80*/  ISETP.GT.AND P0, PT, R3, RZ, P2 ;  /* 0x000000ff0300720c */ /* 0x000fe40001704270 */
[----:B------:R-:W-:Y:S02]  /*6f90*/  F2FP.TF32.F32.PACK_B R13, R13 ;  /* 0x0000000dff0d723e */ /* 0x000fe400024050ff */
[----:B------:R-:W-:Y:S02]  /*6fa0*/  F2FP.TF32.F32.PACK_B R39, R39 ;  /* 0x00000027ff27723e */ /* 0x000fe400024050ff */
[----:B------:R-:W-:-:S02]  /*6fb0*/  F2FP.TF32.F32.PACK_B R41, R41 ;  /* 0x00000029ff29723e */ /* 0x000fc400024050ff */
[----:B------:R-:W-:Y:S02]  /*6fc0*/  F2FP.TF32.F32.PACK_B R43, R43 ;  /* 0x0000002bff2b723e */ /* 0x000fe400024050ff */
[----:B------:R-:W-:Y:S02]  /*6fd0*/  F2FP.TF32.F32.PACK_B R45, R45 ;  /* 0x0000002dff2d723e */ /* 0x000fe400024050ff */
[----:B------:R-:W-:Y:S01]  /*6fe0*/  F2FP.TF32.F32.PACK_B R47, R47 ;  /* 0x0000002fff2f723e */ /* 0x000fe200024050ff */
[----:B------:R0:W-:Y:S01]  /*6ff0*/  @P0 STG.E desc[UR44][R8.64+0x60], R5 ;  /* 0x0000600508000986 */ /* 0x0001e2000c10192c */
[----:B------:R-:W-:Y:S02]  /*7000*/  ISETP.GT.AND P0, PT, R3, RZ, P1 ;  /* 0x000000ff0300720c */ /* 0x000fe40000f04270 */
[----:B------:R-:W-:Y:S02]  /*7010*/  F2FP.TF32.F32.PACK_B R49, R49 ;  /* 0x00000031ff31723e */ /* 0x000fe400024050ff */
[----:B------:R-:W-:-:S02]  /*7020*/  F2FP.TF32.F32.PACK_B R51, R51 ;  /* 0x00000033ff33723e */ /* 0x000fc400024050ff */
[----:B------:R-:W-:Y:S02]  /*7030*/  F2FP.TF32.F32.PACK_B R53, R53 ;  /* 0x00000035ff35723e */ /* 0x000fe400024050ff */
[----:B------:R-:W-:Y:S01]  /*7040*/  F2FP.TF32.F32.PACK_B R55, R55 ;  /* 0x00000037ff37723e */ /* 0x000fe200024050ff */
[----:B0-----:R-:W-:-:S04]  /*7050*/  FMUL R5, R72, R88 ;  /* 0x0000005848057220 */ /* 0x001fc80000400000 */
[----:B------:R-:W-:Y:S01]  /*7060*/  @P0 STG.E desc[UR44][R8.64+0x64], R69 ;  /* 0x0000644508000986 */ /* 0x000fe2000c10192c */
[----:B------:R-:W-:Y:S02]  /*7070*/  ISETP.GT.AND P0, PT, R3, 0x8, P2 ;  /* 0x000000080300780c */ /* 0x000fe40001704270 */
[----:B------:R-:W-:Y:S02]  /*7080*/  ISETP.GT.AND P2, PT, R4, 0x20, PT ;  /* 0x000000200400780c */ /* 0x000fe40003f44270 */
[----:B------:R-:W-:-:S09]  /*7090*/  F2FP.TF32.F32.PACK_B R5, R5 ;  /* 0x00000005ff05723e */ /* 0x000fd200024050ff */
[----:B------:R0:W-:Y:S01]  /*70a0*/  @P0 STG.E desc[UR44][R10.64+0x60], R13 ;  /* 0x0000600d0a000986 */ /* 0x0001e2000c10192c */
[----:B------:R-:W-:Y:S02]  /*70b0*/  ISETP.GT.AND P0, PT, R3, 0x8, P1 ;  /* 0x000000080300780c */ /* 0x000fe40000f04270 */
[----:B------:R-:W-:Y:S01]  /*70c0*/  ISETP.GT.AND P1, PT, R4, 0x21, PT ;  /* 0x000000210400780c */ /* 0x000fe20003f24270 */
[----:B0-----:R-:W-:-:S10]  /*70d0*/  FMUL R13, R74, R88 ;  /* 0x000000584a0d7220 */ /* 0x001fd40000400000 */
[----:B------:R-:W-:Y:S01]  /*70e0*/  @P0 STG.E desc[UR44][R10.64+0x64], R71 ;  /* 0x000064470a000986 */ /* 0x000fe2000c10192c */
[----:B------:R-:W-:Y:S02]  /*70f0*/  ISETP.GT.AND P0, PT, R3, RZ, P2 ;  /* 0x000000ff0300720c */ /* 0x000fe40001704270 */
[----:B------:R-:W-:-:S11]  /*7100*/  F2FP.TF32.F32.PACK_B R13, R13 ;  /* 0x0000000dff0d723e */ /* 0x000fd600024050ff */
[----:B------:R0:W-:Y:S01]  /*7110*/  @P0 STG.E desc[UR44][R8.64+0x80], R5 ;  /* 0x0000800508000986 */ /* 0x0001e2000c10192c */
[----:B------:R-:W-:Y:S01]  /*7120*/  ISETP.GT.AND P0, PT, R3, RZ, P1 ;  /* 0x000000ff0300720c */ /* 0x000fe20000f04270 */
[----:B0-----:R-:W-:-:S12]  /*7130*/  FMUL R5, R76, R88 ;  /* 0x000000584c057220 */ /* 0x001fd80000400000 */
[----:B------:R-:W-:Y:S01]  /*7140*/  @P0 STG.E desc[UR44][R8.64+0x84], R73 ;  /* 0x0000844908000986 */ /* 0x000fe2000c10192c */
[----:B------:R-:W-:Y:S02]  /*7150*/  ISETP.GT.AND P0, PT, R3, 0x8, P2 ;  /* 0x000000080300780c */ /* 0x000fe40001704270 */
[----:B------:R-:W-:Y:S02]  /*7160*/  F2FP.TF32.F32.PACK_B R5, R5 ;  /* 0x00000005ff05723e */ /* 0x000fe400024050ff */
[----:B------:R-:W-:-:S09]  /*7170*/  ISETP.GT.AND P2, PT, R4, 0x38, PT ;  /* 0x000000380400780c */ /* 0x000fd20003f44270 */
[----:B------:R0:W-:Y:S01]  /*7180*/  @P0 STG.E desc[UR44][R10.64+0x80], R13 ;  /* 0x0000800d0a000986 */ /* 0x0001e2000c10192c */
[----:B------:R-:W-:Y:S01]  /*7190*/  ISETP.GT.AND P0, PT, R3, 0x8, P1 ;  /* 0x000000080300780c */ /* 0x000fe20000f04270 */
[----:B0-----:R-:W-:-:S12]  /*71a0*/  FMUL R13, R78, R88 ;  /* 0x000000584e0d7220 */ /* 0x001fd80000400000 */
        /* <DEDUP_REMOVED lines=8> */
[----:B------:R-:W-:-:S11]  /*7230*/  F2FP.TF32.F32.PACK_B R5, R5 ;  /* 0x00000005ff05723e */ /* 0x000fd600024050ff */
[----:B------:R0:W-:Y:S01]  /*7240*/  @P0 STG.E desc[UR44][R10.64+0xa0], R13 ;  /* 0x0000a00d0a000986 */ /* 0x0001e2000c10192c */
[C---:B------:R-:W-:Y:S02]  /*7250*/  ISETP.GT.AND P0, PT, R3.reuse, 0x8, P4 ;  /* 0x000000080300780c */ /* 0x040fe40002704270 */
[----:B------:R-:W-:Y:S01]  /*7260*/  ISETP.GT.AND P4, PT, R3, 0x8, P2 ;  /* 0x000000080300780c */ /* 0x000fe20001784270 */
[----:B0-----:R-:W-:-:S10]  /*7270*/  FMUL R13, R82, R88 ;  /* 0x00000058520d7220 */ /* 0x001fd40000400000 */
[----:B------:R-:W-:Y:S01]  /*7280*/  @P0 STG.E desc[UR44][R10.64+0xa4], R79 ;  /* 0x0000a44f0a000986 */ /* 0x000fe2000c10192c */
[----:B------:R-:W-:Y:S02]  /*7290*/  ISETP.GT.AND P0, PT, R3, RZ, P3 ;  /* 0x000000ff0300720c */ /* 0x000fe40001f04270 */
[----:B------:R-:W-:-:S11]  /*72a0*/  F2FP.TF32.F32.PACK_B R13, R13 ;  /* 0x0000000dff0d723e */ /* 0x000fd600024050ff */
[----:B------:R0:W-:Y:S01]  /*72b0*/  @P0 STG.E desc[UR44][R8.64+0xc0], R5 ;  /* 0x0000c00508000986 */ /* 0x0001e2000c10192c */
[----:B------:R-:W-:-:S04]  /*72c0*/  ISETP.GT.AND P0, PT, R4, 0x31, PT ;  /* 0x000000310400780c */ /* 0x000fc80003f04270 */
[----:B------:R-:W-:Y:S01]  /*72d0*/  ISETP.GT.AND P1, PT, R3, RZ, P0 ;  /* 0x000000ff0300720c */ /* 0x000fe20000724270 */
[----:B0-----:R-:W-:-:S05]  /*72e0*/  FMUL R5, R84, R88 ;  /* 0x0000005854057220 */ /* 0x001fca0000400000 */
[----:B------:R-:W-:-:S07]  /*72f0*/  F2FP.TF32.F32.PACK_B R5, R5 ;  /* 0x00000005ff05723e */ /* 0x000fce00024050ff */
[----:B------:R-:W-:Y:S01]  /*7300*/  @P1 STG.E desc[UR44][R8.64+0xc4], R81 ;  /* 0x0000c45108001986 */ /* 0x000fe2000c10192c */
[----:B------:R-:W-:-:S13]  /*7310*/  ISETP.GT.AND P1, PT, R3, 0x8, P3 ;  /* 0x000000080300780c */ /* 0x000fda0001f24270 */
[----:B------:R0:W-:Y:S01]  /*7320*/  @P1 STG.E desc[UR44][R10.64+0xc0], R13 ;  /* 0x0000c00d0a001986 */ /* 0x0001e2000c10192c */
[----:B------:R-:W-:-:S13]  /*7330*/  ISETP.GT.AND P1, PT, R3, 0x8, P0 ;  /* 0x000000080300780c */ /* 0x000fda0000724270 */
[----:B------:R-:W-:Y:S01]  /*7340*/  @P1 STG.E desc[UR44][R10.64+0xc4], R83 ;  /* 0x0000c4530a001986 */ /* 0x000fe2000c10192c */
[----:B------:R-:W-:-:S05]  /*7350*/  IADD3 R14, P1, R101, R10, RZ ;  /* 0x0000000a650e7210 */ /* 0x000fca0007f3e0ff */
[----:B------:R-:W-:Y:S01]  /*7360*/  IMAD.X R15, R19, 0x1, R11, P1 ;  /* 0x00000001130f7824 */ /* 0x000fe200008e060b */
[----:B------:R-:W-:-:S13]  /*7370*/  ISETP.GT.AND P1, PT, R3, RZ, P2 ;  /* 0x000000ff0300720c */ /* 0x000fda0001724270 */
[----:B------:R1:W-:Y:S01]  /*7380*/  @P1 STG.E desc[UR44][R8.64+0xe0], R5 ;  /* 0x0000e00508001986 */ /* 0x0003e2000c10192c */
[----:B------:R-:W-:-:S05]  /*7390*/  IADD3 R20, P1, R101, R10, RZ ;  /* 0x0000000a65147210 */ /* 0x000fca0007f3e0ff */
[----:B------:R-:W-:Y:S01]  /*73a0*/  IMAD.X R21, R19, 0x1, R11, P1 ;  /* 0x0000000113157824 */ /* 0x000fe200008e060b */
[----:B------:R-:W-:-:S05]  /*73b0*/  IADD3 R12, P1, R101, R8, RZ ;  /* 0x00000008650c7210 */ /* 0x000fca0007f3e0ff */
[----:B0-----:R-:W-:Y:S01]  /*73c0*/  IMAD.X R13, R19, 0x1, R9, P1 ;  /* 0x00000001130d7824 */ /* 0x001fe200008e0609 */
[----:B------:R-:W-:Y:S01]  /*73d0*/  ISETP.GT.AND P1, PT, R4, 0x39, PT ;  /* 0x000000390400780c */ /* 0x000fe20003f24270 */
[-C--:B-1----:R-:W-:Y:S01]  /*73e0*/  FMUL R5, R86, R88.reuse ;  /* 0x0000005856057220 */ /* 0x082fe20000400000 */
[----:B------:R-:W-:Y:S02]  /*73f0*/  FMUL R19, R24, R88 ;  /* 0x0000005818137220 */ /* 0x000fe40000400000 */
[----:B------:R-:W-:Y:S02]  /*7400*/  ISETP.GT.AND P5, PT, R3, RZ, P1 ;  /* 0x000000ff0300720c */ /* 0x000fe40000fa4270 */
[----:B------:R-:W-:Y:S02]  /*7410*/  F2FP.TF32.F32.PACK_B R5, R5 ;  /* 0x00000005ff05723e */ /* 0x000fe400024050ff */
[----:B------:R-:W-:-:S09]  /*7420*/  F2FP.TF32.F32.PACK_B R19, R19 ;  /* 0x00000013ff13723e */ /* 0x000fd200024050ff */
[----:B------:R-:W-:Y:S01]  /*7430*/  @P5 STG.E desc[UR44][R8.64+0xe4], R85 ;  /* 0x0000e45508005986 */ /* 0x000fe2000c10192c */
[----:B------:R-:W-:-:S03]  /*7440*/  ISETP.GT.AND P5, PT, R4, 0x1, PT ;  /* 0x000000010400780c */ /* 0x000fc60003fa4270 */
[----:B------:R0:W-:Y:S01]  /*7450*/  @P4 STG.E desc[UR44][R10.64+0xe0], R5 ;  /* 0x0000e0050a004986 */ /* 0x0001e2000c10192c */
[C---:B------:R-:W-:Y:S02]  /*7460*/  ISETP.GT.AND P4, PT, R3.reuse, 0x8, P1 ;  /* 0x000000080300780c */ /* 0x040fe40000f84270 */
[----:B------:R-:W-:Y:S01]  /*7470*/  ISETP.GT.AND P5, PT, R3, 0x80, P5 ;  /* 0x000000800300780c */ /* 0x000fe20002fa4270 */
[----:B0-----:R-:W-:-:S10]  /*7480*/  FMUL R5, R26, R88 ;  /* 0x000000581a057220 */ /* 0x001fd40000400000 */
[----:B------:R0:W-:Y:S01]  /*7490*/  @P4 STG.E desc[UR44][R10.64+0xe4], R87 ;  /* 0x0000e4570a004986 */ /* 0x0001e2000c10192c */
[C---:B------:R-:W-:Y:S01]  /*74a0*/  ISETP.GT.AND P4, PT, R3.reuse, 0x80, P6 ;  /* 0x000000800300780c */ /* 0x040fe20003784270 */
[----:B------:R-:W-:Y:S01]  /*74b0*/  @P5 IMAD.MOV.U32 R8, RZ, RZ, R12 ;  /* 0x000000ffff085224 */ /* 0x000fe200078e000c */
[----:B------:R-:W-:Y:S01]  /*74c0*/  ISETP.GT.AND P6, PT, R3, 0x88, P6 ;  /* 0x000000880300780c */ /* 0x000fe200037c4270 */
[----:B------:R-:W-:Y:S01]  /*74d0*/  @P5 IMAD.MOV.U32 R9, RZ, RZ, R13 ;  /* 0x000000ffff095224 */ /* 0x000fe200078e000d */
[----:B------:R-:W-:Y:S01]  /*74e0*/  F2FP.TF32.F32.PACK_B R5, R5 ;  /* 0x00000005ff05723e */ /* 0x000fe200024050ff */
[----:B0-----:R-:W-:-:S08]  /*74f0*/  FMUL R11, R28, R88 ;  /* 0x000000581c0b7220 */ /* 0x001fd00000400000 */
[----:B------:R0:W-:Y:S01]  /*7500*/  @P4 STG.E desc[UR44][R12.64], R19 ;  /* 0x000000130c004986 */ /* 0x0001e2000c10192c */
[----:B------:R-:W-:Y:S02]  /*7510*/  ISETP.NE.AND P4, PT, R56, RZ, PT ;  /* 0x000000ff3800720c */ /* 0x000fe40003f85270 */
[----:B------:R-:W-:Y:S01]  /*7520*/  F2FP.TF32.F32.PACK_B R11, R11 ;  /* 0x0000000bff0b723e */ /* 0x000fe200024050ff */
[----:B------:R-:W-:Y:S01]  /*7530*/  @P5 STG.E desc[UR44][R8.64+0x4], R25 ;  /* 0x0000041908005986 */ /* 0x000fe2000c10192c */
[----:B------:R-:W-:-:S03]  /*7540*/  ISETP.NE.AND P5, PT, R57, RZ, PT ;  /* 0x000000ff3900720c */ /* 0x000fc60003fa5270 */
[----:B------:R1:W-:Y:S01]  /*7550*/  @P6 STG.E desc[UR44][R14.64], R5 ;  /* 0x000000050e006986 */ /* 0x0003e2000c10192c */
[----:B------:R-:W-:Y:S01]  /*7560*/  ISETP.GT.AND P6, PT, R4, 0x1, PT ;  /* 0x000000010400780c */ /* 0x000fe20003fc4270 */
[----:B0-----:R-:W-:-:S03]  /*7570*/  FMUL R19, R52, R88 ;  /* 0x0000005834137220 */ /* 0x001fc60000400000 */
[----:B------:R-:W-:Y:S02]  /*7580*/  ISETP.GT.AND P6, PT, R3, 0x88, P6 ;  /* 0x000000880300780c */ /* 0x000fe400037c4270 */
[----:B------:R-:W-:Y:S01]  /*7590*/  F2FP.TF32.F32.PACK_B R19, R19 ;  /* 0x00000013ff13723e */ /* 0x000fe200024050ff */
[-C--:B-1----:R-:W-:Y:S01]  /*75a0*/  FMUL R5, R30, R88.reuse ;  /* 0x000000581e057220 */ /* 0x082fe20000400000 */
[----:B------:R-:W-:-:S04]  /*75b0*/  FMUL R15, R50, R88 ;  /* 0x00000058320f7220 */ /* 0x000fc80000400000 */
[----:B------:R-:W-:-:S05]  /*75c0*/  F2FP.TF32.F32.PACK_B R5, R5 ;  /* 0x00000005ff05723e */ /* 0x000fca00024050ff */
[----:B------:R-:W-:Y:S01]  /*75d0*/  @P6 STG.E desc[UR44][R20.64+0x4], R27 ;  /* 0x0000041b14006986 */ /* 0x000fe2000c10192c */
[----:B------:R-:W-:Y:S02]  /*75e0*/  ISETP.GT.AND P6, PT, R4, 0x8, PT ;  /* 0x000000080400780c */ /* 0x000fe40003fc4270 */
[----:B------:R-:W-:Y:S02]  /*75f0*/  F2FP.TF32.F32.PACK_B R15, R15 ;  /* 0x0000000fff0f723e */ /* 0x000fe400024050ff */
[----:B------:R-:W-:-:S13]  /*7600*/  ISETP.GT.AND P6, PT, R3, 0x80, P6 ;  /* 0x000000800300780c */ /* 0x000fda00037c4270 */
[----:B------:R-:W-:Y:S02]  /*7610*/  @P6 IMAD.MOV.U32 R8, RZ, RZ, R12 ;  /* 0x000000ffff086224 */ /* 0x000fe400078e000c */
[----:B------:R-:W-:-:S05]  /*7620*/  @P6 IMAD.MOV.U32 R9, RZ, RZ, R13 ;  /* 0x000000ffff096224 */ /* 0x000fca00078e000d */
[----:B------:R0:W-:Y:S01]  /*7630*/  @P6 STG.E desc[UR44][R8.64+0x20], R11 ;  /* 0x0000200b08006986 */ /* 0x0001e2000c10192c */
[----:B------:R-:W-:-:S04]  /*7640*/  ISETP.GT.AND P6, PT, R4, 0x9, PT ;  /* 0x000000090400780c */ /* 0x000fc80003fc4270 */
[----:B------:R-:W-:Y:S01]  /*7650*/  ISETP.GT.AND P6, PT, R3, 0x80, P6 ;  /* 0x000000800300780c */ /* 0x000fe200037c4270 */
[----:B0-----:R-:W-:-:S05]  /*7660*/  FMUL R11, R32, R88 ;  /* 0x00000058200b7220 */ /* 0x001fca0000400000 */
[----:B------:R-:W-:-:S07]  /*7670*/  F2FP.TF32.F32.PACK_B R11, R11 ;  /* 0x0000000bff0b723e */ /* 0x000fce00024050ff */
[----:B------:R-:W-:Y:S02]  /*7680*/  @P6 IMAD.MOV.U32 R8, RZ, RZ, R12 ;  /* 0x000000ffff086224 */ /* 0x000fe400078e000c */
[----:B------:R-:W-:-:S05]  /*7690*/  @P6 IMAD.MOV.U32 R9, RZ, RZ, R13 ;  /* 0x000000ffff096224 */ /* 0x000fca00078e000d */
[----:B------:R-:W-:Y:S01]  /*76a0*/  @P6 STG.E desc[UR44][R8.64+0x24], R29 ;  /* 0x0000241d08006986 */ /* 0x000fe2000c10192c */
[----:B------:R-:W-:-:S04]  /*76b0*/  ISETP.GT.AND P6, PT, R4, 0x8, PT ;  /* 0x000000080400780c */ /* 0x000fc80003fc4270 */
[----:B------:R-:W-:-:S13]  /*76c0*/  ISETP.GT.AND P6, PT, R3, 0x88, P6 ;  /* 0x000000880300780c */ /* 0x000fda00037c4270 */
[----:B------:R0:W-:Y:S01]  /*76d0*/  @P6 STG.E desc[UR44][R6.64+0x20], R5 ;  /* 0x0000200506006986 */ /* 0x0001e2000c10192c */
[----:B------:R-:W-:-:S04]  /*76e0*/  ISETP.GT.AND P6, PT, R4, 0x9, PT ;  /* 0x000000090400780c */ /* 0x000fc80003fc4270 */
[----:B------:R-:W-:Y:S01]  /*76f0*/  ISETP.GT.AND P6, PT, R3, 0x88, P6 ;  /* 0x000000880300780c */ /* 0x000fe200037c4270 */
[----:B0-----:R-:W-:-:S05]  /*7700*/  FMUL R5, R34, R88 ;  /* 0x0000005822057220 */ /* 0x001fca0000400000 */
[----:B------:R-:W-:-:S07]  /*7710*/  F2FP.TF32.F32.PACK_B R5, R5 ;  /* 0x00000005ff05723e */ /* 0x000fce00024050ff */
[----:B------:R-:W-:Y:S01]  /*7720*/  @P6 STG.E desc[UR44][R6.64+0x24], R31 ;  /* 0x0000241f06006986 */ /* 0x000fe2000c10192c */
[----:B------:R-:W-:-:S04]  /*7730*/  ISETP.GT.AND P6, PT, R4, 0x10, PT ;  /* 0x000000100400780c */ /* 0x000fc80003fc4270 */
        /* <DEDUP_REMOVED lines=50> */
[----:B------:R0:W-:Y:S01]  /*7a60*/  @P6 STG.E desc[UR44][R8.64+0x84], R41 ;  /* 0x0000842908006986 */ /* 0x0001e2000c10192c */
[----:B------:R-:W-:-:S04]  /*7a70*/  ISETP.GT.AND P6, PT, R4, 0x20, PT ;  /* 0x000000200400780c */ /* 0x000fc80003fc4270 */
[----:B------:R-:W-:Y:S01]  /*7a80*/  ISETP.GT.AND P6, PT, R3, 0x88, P6 ;  /* 0x000000880300780c */ /* 0x000fe200037c4270 */
[----:B0-----:R-:W-:-:S05]  /*7a90*/  FMUL R9, R44, R88 ;  /* 0x000000582c097220 */ /* 0x001fca0000400000 */
[----:B------:R-:W-:-:S07]  /*7aa0*/  F2FP.TF32.F32.PACK_B R9, R9 ;  /* 0x00000009ff09723e */ /* 0x000fce00024050ff */
[----:B------:R0:W-:Y:S01]  /*7ab0*/  @P6 STG.E desc[UR44][R6.64+0x80], R5 ;  /* 0x0000800506006986 */ /* 0x0001e2000c10192c */
[----:B------:R-:W-:-:S04]  /*7ac0*/  ISETP.GT.AND P6, PT, R4, 0x21, PT ;  /* 0x000000210400780c */ /* 0x000fc80003fc4270 */
[----:B------:R-:W-:-:S13]  /*7ad0*/  ISETP.GT.AND P6, PT, R3, 0x88, P6 ;  /* 0x000000880300780c */ /* 0x000fda00037c4270 */
[----:B------:R-:W-:Y:S02]  /*7ae0*/  @P6 IMAD.MOV.U32 R4, RZ, RZ, R6 ;  /* 0x000000ffff046224 */ /* 0x000fe400078e0006 */
[----:B0-----:R-:W-:-:S05]  /*7af0*/  @P6 IMAD.MOV.U32 R5, RZ, RZ, R7 ;  /* 0x000000ffff056224 */ /* 0x001fca00078e0007 */
[----:B------:R0:W-:Y:S01]  /*7b00*/  @P6 STG.E desc[UR44][R4.64+0x84], R43 ;  /* 0x0000842b04006986 */ /* 0x0001e2000c10192c */
[C---:B------:R-:W-:Y:S02]  /*7b10*/  ISETP.GT.AND P6, PT, R3.reuse, 0x80, P5 ;  /* 0x000000800300780c */ /* 0x040fe40002fc4270 */
[----:B------:R-:W-:-:S11]  /*7b20*/  ISETP.GT.AND P5, PT, R3, 0x88, P5 ;  /* 0x000000880300780c */ /* 0x000fd60002fa4270 */
[----:B0-----:R-:W-:Y:S02]  /*7b30*/  @P6 IMAD.MOV.U32 R4, RZ, RZ, R12 ;  /* 0x000000ffff046224 */ /* 0x001fe400078e000c */
[----:B------:R-:W-:-:S05]  /*7b40*/  @P6 IMAD.MOV.U32 R5, RZ, RZ, R13 ;  /* 0x000000ffff056224 */ /* 0x000fca00078e000d */
[----:B------:R0:W-:Y:S01]  /*7b50*/  @P6 STG.E desc[UR44][R4.64+0xa0], R9 ;  /* 0x0000a00904006986 */ /* 0x0001e2000c10192c */
[C---:B------:R-:W-:Y:S02]  /*7b60*/  ISETP.GT.AND P6, PT, R3.reuse, 0x80, P4 ;  /* 0x000000800300780c */ /* 0x040fe400027c4270 */
[----:B------:R-:W-:Y:S01]  /*7b70*/  ISETP.GT.AND P4, PT, R3, 0x88, P4 ;  /* 0x000000880300780c */ /* 0x000fe20002784270 */
[----:B0-----:R-:W-:-:S10]  /*7b80*/  FMUL R9, R48, R88 ;  /* 0x0000005830097220 */ /* 0x001fd40000400000 */
[----:B------:R-:W-:Y:S02]  /*7b90*/  @P6 IMAD.MOV.U32 R4, RZ, RZ, R12 ;  /* 0x000000ffff046224 */ /* 0x000fe400078e000c */
[----:B------:R-:W-:Y:S01]  /*7ba0*/  @P6 IMAD.MOV.U32 R5, RZ, RZ, R13 ;  /* 0x000000ffff056224 */ /* 0x000fe200078e000d */
[----:B------:R-:W-:-:S04]  /*7bb0*/  F2FP.TF32.F32.PACK_B R9, R9 ;  /* 0x00000009ff09723e */ /* 0x000fc800024050ff */
[----:B------:R0:W-:Y:S02]  /*7bc0*/  @P6 STG.E desc[UR44][R4.64+0xa4], R45 ;  /* 0x0000a42d04006986 */ /* 0x0001e4000c10192c */
[----:B0-----:R-:W-:Y:S02]  /*7bd0*/  @P5 IMAD.MOV.U32 R4, RZ, RZ, R6 ;  /* 0x000000ffff045224 */ /* 0x001fe400078e0006 */
[----:B------:R-:W-:-:S05]  /*7be0*/  @P5 IMAD.MOV.U32 R5, RZ, RZ, R7 ;  /* 0x000000ffff055224 */ /* 0x000fca00078e0007 */
[----:B------:R0:W-:Y:S01]  /*7bf0*/  @P5 STG.E desc[UR44][R4.64+0xa0], R11 ;  /* 0x0000a00b04005986 */ /* 0x0001e2000c10192c */
[C---:B------:R-:W-:Y:S02]  /*7c00*/  ISETP.GT.AND P5, PT, R3.reuse, 0x80, P3 ;  /* 0x000000800300780c */ /* 0x040fe40001fa4270 */
[----:B------:R-:W-:Y:S01]  /*7c10*/  ISETP.GT.AND P3, PT, R3, 0x88, P3 ;  /* 0x000000880300780c */ /* 0x000fe20001f64270 */
[----:B0-----:R-:W-:Y:S02]  /*7c20*/  @P4 IMAD.MOV.U32 R4, RZ, RZ, R6 ;  /* 0x000000ffff044224 */ /* 0x001fe400078e0006 */
[----:B------:R-:W-:Y:S01]  /*7c30*/  FMUL R11, R54, R88 ;  /* 0x00000058360b7220 */ /* 0x000fe20000400000 */
[----:B------:R-:W-:-:S04]  /*7c40*/  @P4 IMAD.MOV.U32 R5, RZ, RZ, R7 ;  /* 0x000000ffff054224 */ /* 0x000fc800078e0007 */
[----:B------:R-:W-:Y:S01]  /*7c50*/  F2FP.TF32.F32.PACK_B R11, R11 ;  /* 0x0000000bff0b723e */ /* 0x000fe200024050ff */
[----:B------:R0:W-:Y:S01]  /*7c60*/  @P4 STG.E desc[UR44][R4.64+0xa4], R47 ;  /* 0x0000a42f04004986 */ /* 0x0001e2000c10192c */
[C---:B------:R-:W-:Y:S02]  /*7c70*/  ISETP.GT.AND P4, PT, R3.reuse, 0x80, P0 ;  /* 0x000000800300780c */ /* 0x040fe40000784270 */
[----:B------:R-:W-:Y:S01]  /*7c80*/  ISETP.GT.AND P0, PT, R3, 0x88, P0 ;  /* 0x000000880300780c */ /* 0x000fe20000704270 */
[----:B0-----:R-:W-:Y:S02]  /*7c90*/  @P5 IMAD.MOV.U32 R4, RZ, RZ, R12 ;  /* 0x000000ffff045224 */ /* 0x001fe400078e000c */
[----:B------:R-:W-:-:S05]  /*7ca0*/  @P5 IMAD.MOV.U32 R5, RZ, RZ, R13 ;  /* 0x000000ffff055224 */ /* 0x000fca00078e000d */
        /* <DEDUP_REMOVED lines=10> */
[----:B------:R0:W-:Y:S02]  /*7d50*/  @P3 STG.E desc[UR44][R4.64+0xc0], R15 ;  /* 0x0000c00f04003986 */ /* 0x0001e4000c10192c */
[----:B0-----:R-:W-:Y:S02]  /*7d60*/  @P0 IMAD.MOV.U32 R4, RZ, RZ, R6 ;  /* 0x000000ffff040224 */ /* 0x001fe400078e0006 */
[----:B------:R-:W-:-:S05]  /*7d70*/  @P0 IMAD.MOV.U32 R5, RZ, RZ, R7 ;  /* 0x000000ffff050224 */ /* 0x000fca00078e0007 */
[----:B------:R0:W-:Y:S02]  /*7d80*/  @P0 STG.E desc[UR44][R4.64+0xc4], R51 ;  /* 0x0000c43304000986 */ /* 0x0001e4000c10192c */
[----:B0-----:R-:W-:Y:S02]  /*7d90*/  @P5 IMAD.MOV.U32 R4, RZ, RZ, R12 ;  /* 0x000000ffff045224 */ /* 0x001fe400078e000c */
[----:B------:R-:W-:-:S05]  /*7da0*/  @P5 IMAD.MOV.U32 R5, RZ, RZ, R13 ;  /* 0x000000ffff055224 */ /* 0x000fca00078e000d */
[----:B------:R0:W-:Y:S04]  /*7db0*/  @P5 STG.E desc[UR44][R4.64+0xe0], R19 ;  /* 0x0000e01304005986 */ /* 0x0001e8000c10192c */
[----:B------:R1:W-:Y:S01]  /*7dc0*/  @P4 STG.E desc[UR44][R12.64+0xe4], R53 ;  /* 0x0000e4350c004986 */ /* 0x0003e2000c10192c */
[----:B0-----:R-:W-:Y:S02]  /*7dd0*/  @P2 IMAD.MOV.U32 R4, RZ, RZ, R6 ;  /* 0x000000ffff042224 */ /* 0x001fe400078e0006 */
[----:B------:R-:W-:-:S05]  /*7de0*/  @P2 IMAD.MOV.U32 R5, RZ, RZ, R7 ;  /* 0x000000ffff052224 */ /* 0x000fca00078e0007 */
[----:B------:R1:W-:Y:S04]  /*7df0*/  @P2 STG.E desc[UR44][R4.64+0xe0], R11 ;  /* 0x0000e00b04002986 */ /* 0x0003e8000c10192c */
[----:B------:R1:W-:Y:S02]  /*7e00*/  @P1 STG.E desc[UR44][R6.64+0xe4], R55 ;  /* 0x0000e43706001986 */ /* 0x0003e4000c10192c */
.L_x_152:
[----:B------:R-:W-:Y:S05]  /*7e10*/  BSYNC B0 ;  /* 0x0000000000007941 */ /* 0x000fea0003800000 */
.L_x_28:
[----:B------:R-:W-:Y:S01]  /*7e20*/  IADD3 R16, P0, R16, UR38, RZ ;  /* 0x0000002610107c10 */ /* 0x000fe2000ff1e0ff */
[----:B------:R-:W-:Y:S01]  /*7e30*/  ULDC.64 UR4, c[0x0][0x650] ;  /* 0x0001940000047ab9 */ /* 0x000fe20000000a00 */
[----:B------:R-:W-:Y:S01]  /*7e40*/  PRMT R3, RZ, 0x7610, R3 ;  /* 0x00007610ff037816 */ /* 0x000fe20000000003 */
[----:B-----5:R-:W-:Y:S01]  /*7e50*/  IMAD.MOV.U32 R101, RZ, RZ, -0x1 ;  /* 0xffffffffff657424 */ /* 0x020fe200078e00ff */
[----:B------:R-:W-:Y:S01]  /*7e60*/  IADD3.X R17, R17, UR37, RZ, P0, !PT ;  /* 0x0000002511117c10 */ /* 0x000fe200087fe4ff */
[----:B------:R-:W-:Y:S01]  /*7e70*/  IMAD.MOV.U32 R19, RZ, RZ, -0x1 ;  /* 0xffffffffff137424 */ /* 0x000fe200078e00ff */
[----:B------:R-:W-:-:S04]  /*7e80*/  ISETP.GE.U32.AND P0, PT, R16, UR4, PT ;  /* 0x0000000410007c0c */ /* 0x000fc8000bf06070 */
[----:B------:R-:W-:-:S13]  /*7e90*/  ISETP.GE.U32.AND.EX P0, PT, R17, UR5, PT, P0 ;  /* 0x0000000511007c0c */ /* 0x000fda000bf06100 */
[----:B------:R-:W-:Y:S05]  /*7ea0*/  @P0 BRA `(.L_x_153) ;  /* 0x00000004004c0947 */ /* 0x000fea0003800000 */
[----:B-1----:R-:W1:Y:S01]  /*7eb0*/  LDC.64 R10, c[0x0][0x628] ;  /* 0x00018a00ff0a7b82 */ /* 0x002e620000000a00 */
[----:B0-23--:R-:W0:Y:S01]  /*7ec0*/  S2R R12, SR_CTAID.X ;  /* 0x00000000000c7919 */ /* 0x00de220000002500 */
[----:B------:R-:W-:Y:S02]  /*7ed0*/  IMAD.MOV.U32 R8, RZ, RZ, R16 ;  /* 0x000000ffff087224 */ /* 0x000fe400078e0010 */
[----:B------:R-:W-:Y:S01]  /*7ee0*/  IMAD.MOV.U32 R9, RZ, RZ, R17 ;  /* 0x000000ffff097224 */ /* 0x000fe200078e0011 */
[----:B------:R-:W2:Y:S03]  /*7ef0*/  S2R R20, SR_CTAID.Y ;  /* 0x0000000000147919 */ /* 0x000ea60000002600 */
[----:B------:R-:W3:Y:S08]  /*7f00*/  LDC R0, c[0x0][0x630] ;  /* 0x00018c00ff007b82 */ /* 0x000ef00000000800 */
[----:B------:R-:W0:Y:S01]  /*7f10*/  LDC.64 R14, c[0x0][0x620] ;  /* 0x00018800ff0e7b82 */ /* 0x000e220000000a00 */
[----:B-1----:R-:W-:-:S04]  /*7f20*/  ISETP.NE.U32.AND P0, PT, R10, RZ, PT ;  /* 0x000000ff0a00720c */ /* 0x002fc80003f05070 */
[----:B------:R-:W-:-:S13]  /*7f30*/  ISETP.NE.AND.EX P0, PT, R11, RZ, PT, P0 ;  /* 0x000000ff0b00720c */ /* 0x000fda0003f05300 */
[----:B0-23--:R-:W-:Y:S05]  /*7f40*/  @!P0 BRA `(.L_x_154) ;  /* 0x0000000000288947 */ /* 0x00dfea0003800000 */
        /* <DEDUP_REMOVED lines=10> */
.L_x_154:
[-CC-:B------:R-:W-:Y:S01]  /*7ff0*/  SHF.R.U64 R19, R8, R0.reuse, R9.reuse ;  /* 0x0000000008137219 */ /* 0x180fe20000001209 */
[----:B------:R-:W0:Y:S01]  /*8000*/  LDC.64 R26, c[0x0][0x640] ;  /* 0x00019000ff1a7b82 */ /* 0x000e220000000a00 */
[----:B------:R-:W-:Y:S01]  /*8010*/  SHF.R.U32.HI R0, RZ, R0, R9 ;  /* 0x00000000ff007219 */ /* 0x000fe20000011609 */
[----:B------:R-:W-:Y:S01]  /*8020*/  ULDC UR4, c[0x0][0x150] ;  /* 0x0000540000047ab9 */ /* 0x000fe20000000800 */
[----:B------:R-:W-:Y:S02]  /*8030*/  IADD3 R3, P0, RZ, -R19, RZ ;  /* 0x80000013ff037210 */ /* 0x000fe40007f1e0ff */
[----:B------:R-:W-:-:S03]  /*8040*/  I2FP.F32.U32 R7, R12 ;  /* 0x0000000c00077245 */ /* 0x000fc60000201000 */
[----:B------:R-:W1:Y:S01]  /*8050*/  LDC R6, c[0x0][0x618] ;  /* 0x00018600ff067b82 */ /* 0x000e620000000800 */
[----:B------:R-:W-:Y:S02]  /*8060*/  IMAD.X R5, RZ, RZ, ~R0, P0 ;  /* 0x000000ffff057224 */ /* 0x000fe400000e0e00 */
[----:B------:R-:W-:Y:S01]  /*8070*/  FMUL R7, R7, UR4 ;  /* 0x0000000407077c20 */ /* 0x000fe20008400000 */
[----:B------:R-:W-:Y:S01]  /*8080*/  ULDC UR4, c[0x0][0x154] ;  /* 0x0000550000047ab9 */ /* 0x000fe20000000800 */
[-C--:B------:R-:W-:Y:S02]  /*8090*/  IMAD R0, R5, R14.reuse, RZ ;  /* 0x0000000e05007224 */ /* 0x080fe400078e02ff */
[C---:B------:R-:W-:Y:S01]  /*80a0*/  IMAD.WIDE.U32 R4, R3.reuse, R14, R16 ;  /* 0x0000000e03047225 */ /* 0x040fe200078e0010 */
[----:B------:R-:W2:Y:S01]  /*80b0*/  LDC R11, c[0x0][0x608] ;  /* 0x00018200ff0b7b82 */ /* 0x000ea20000000800 */
[----:B------:R-:W3:Y:S02]  /*80c0*/  F2I.U32.TRUNC.NTZ R7, R7 ;  /* 0x0000000700077305 */ /* 0x000ee4000020f000 */
[----:B------:R-:W-:-:S04]  /*80d0*/  IMAD R3, R3, R15, R0 ;  /* 0x0000000f03037224 */ /* 0x000fc800078e0200 */
[----:B------:R-:W-:Y:S01]  /*80e0*/  IMAD.IADD R3, R5, 0x1, R3 ;  /* 0x0000000105037824 */ /* 0x000fe200078e0203 */
[----:B------:R-:W5:Y:S01]  /*80f0*/  LDC R8, c[0x0][0x658] ;  /* 0x00019600ff087b82 */ /* 0x000f620000000800 */
[----:B------:R-:W-:Y:S02]  /*8100*/  I2FP.F32.U32 R5, R20 ;  /* 0x0000001400057245 */ /* 0x000fe40000201000 */
[----:B0-----:R-:W-:-:S04]  /*8110*/  ISETP.NE.U32.AND P0, PT, R26, RZ, PT ;  /* 0x000000ff1a00720c */ /* 0x001fc80003f05070 */
[----:B------:R-:W-:Y:S01]  /*8120*/  ISETP.NE.AND.EX P0, PT, R27, RZ, PT, P0 ;  /* 0x000000ff1b00720c */ /* 0x000fe20003f05300 */
[----:B------:R-:W0:Y:S01]  /*8130*/  LDC R9, c[0x0][0x144] ;  /* 0x00005100ff097b82 */ /* 0x000e220000000800 */
[-C--:B-1----:R-:W-:Y:S01]  /*8140*/  SHF.R.U64 R13, R4, R6.reuse, R3 ;  /* 0x00000006040d7219 */ /* 0x082fe20000001203 */
[----:B---3--:R-:W-:Y:S01]  /*8150*/  IMAD.MOV R7, RZ, RZ, -R7 ;  /* 0x000000ffff077224 */ /* 0x008fe200078e0a07 */
[----:B------:R-:W-:Y:S01]  /*8160*/  SHF.R.U32.HI R0, RZ, R6, R3 ;  /* 0x00000006ff007219 */ /* 0x000fe20000011603 */
[----:B------:R-:W-:-:S04]  /*8170*/  FMUL R6, R5, UR4 ;  /* 0x0000000405067c20 */ /* 0x000fc80008400000 */
[----:B------:R-:W1:Y:S01]  /*8180*/  LDC R21, c[0x0][0x148] ;  /* 0x00005200ff157b82 */ /* 0x000e620000000800 */
[----:B------:R3:W0:Y:S01]  /*8190*/  F2I.U32.TRUNC.NTZ R14, R6 ;  /* 0x00000006000e7305 */ /* 0x000622000020f000 */
[-CC-:B--2---:R-:W-:Y:S02]  /*81a0*/  SHF.R.U64 R10, R13, R11.reuse, R0.reuse ;  /* 0x0000000b0d0a7219 */ /* 0x184fe40000001200 */
[----:B------:R-:W-:-:S04]  /*81b0*/  SHF.R.U32.HI R3, RZ, R11, R0 ;  /* 0x0000000bff037219 */ /* 0x000fc80000011600 */
[----:B------:R-:W2:Y:S01]  /*81c0*/  LDC R24, c[0x0][0x648] ;  /* 0x00019200ff187b82 */ /* 0x000ea20000000800 */
[-CC-:B-----5:R-:W-:Y:S02]  /*81d0*/  SHF.R.U64 R15, R10, R8.reuse, R3.reuse ;  /* 0x000000080a0f7219 */ /* 0x1a0fe40000001203 */
[----:B------:R-:W-:-:S03]  /*81e0*/  SHF.R.U32.HI R5, RZ, R8, R3 ;  /* 0x00000008ff057219 */ /* 0x000fc60000011603 */
[----:B------:R-:W-:Y:S02]  /*81f0*/  IMAD.MOV.U32 R4, RZ, RZ, R15 ;  /* 0x000000ffff047224 */ /* 0x000fe400078e000f */
[----:B------:R-:W1:Y:S01]  /*8200*/  LDC R28, c[0x0][0x638] ;  /* 0x00018e00ff1c7b82 */ /* 0x000e620000000800 */
[----:B0-----:R-:W-:-:S07]  /*8210*/  IMAD R25, R9, R7, R12 ;  /* 0x0000000709197224 */ /* 0x001fce00078e020c */
[----:B------:R-:W0:Y:S08]  /*8220*/  LDC R29, c[0x0][0x610] ;  /* 0x00018400ff1d7b82 */ /* 0x000e300000000800 */
[----:B------:R-:W0:Y:S01]  /*8230*/  LDC R30, c[0x0][0x600] ;  /* 0x00018000ff1e7b82 */ /* 0x000e220000000800 */
[----:B---3--:R-:W-:Y:S05]  /*8240*/  @!P0 BRA `(.L_x_155) ;  /* 0x0000000000288947 */ /* 0x008fea0003800000 */
[----:B------:R-:W3:Y:S02]  /*8250*/  LDC R0, c[0x0][0x64c] ;  /* 0x00019300ff007b82 */ /* 0x000ee40000000800 */
[----:B---3--:R-:W-:-:S05]  /*8260*/  IADD3 R3, P0, R15, R0, RZ ;  /* 0x000000000f037210 */ /* 0x008fca0007f1e0ff */
        /* <DEDUP_REMOVED lines=8> */
.L_x_155:
[----:B------:R-:W-:Y:S01]  /*82f0*/  ISETP.NE.AND P0, PT, R2, 0x1, PT ;  /* 0x000000010200780c */ /* 0x000fe20003f05270 */
[----:B------:R-:W-:Y:S01]  /*8300*/  IMAD.MOV R14, RZ, RZ, -R14 ;  /* 0x000000ffff0e7224 */ /* 0x000fe200078e0a0e */
[----:B--2---:R-:W-:Y:S02]  /*8310*/  SHF.R.U64 R0, R4, R24, R5 ;  /* 0x0000001804007219 */ /* 0x004fe40000001205 */
[----:B------:R-:W-:Y:S02]  /*8320*/  LOP3.LUT R3, R10, R99, RZ, 0xc0, !PT ;  /* 0x000000630a037212 */ /* 0x000fe400078ec0ff */
[----:B------:R-:W-:Y:S01]  /*8330*/  LOP3.LUT R6, R13, R98, RZ, 0xc0, !PT ;  /* 0x000000620d067212 */ /* 0x000fe200078ec0ff */
[----:B------:R-:W-:Y:S02]  /*8340*/  IMAD.MOV R4, RZ, RZ, -R0 ;  /* 0x000000ffff047224 */ /* 0x000fe400078e0a00 */
[----:B------:R-:W-:Y:S02]  /*8350*/  IMAD R0, R94, R0, R3 ;  /* 0x000000005e007224 */ /* 0x000fe400078e0203 */
[----:B-1----:R-:W-:-:S02]  /*8360*/  IMAD R3, R4, R28, R15 ;  /* 0x0000001c04037224 */ /* 0x002fc400078e020f */
[----:B------:R-:W-:Y:S02]  /*8370*/  @P0 IMAD R25, R21, R14, R20 ;  /* 0x0000000e15190224 */ /* 0x000fe400078e0214 */
[----:B0-----:R-:W-:Y:S02]  /*8380*/  IMAD R5, R3, R30, R6 ;  /* 0x0000001e03057224 */ /* 0x001fe400078e0206 */
[----:B------:R-:W-:Y:S02]  /*8390*/  IMAD R0, R0, R29, R25 ;  /* 0x0000001d00007224 */ /* 0x000fe400078e0219 */
[----:B------:R-:W-:-:S03]  /*83a0*/  IMAD.MOV.U32 R4, RZ, RZ, 0x1 ;  /* 0x00000001ff047424 */ /* 0x000fc600078e00ff */
[----:B------:R-:W-:Y:S02]  /*83b0*/  SEL R101, R5, R0, !P0 ;  /* 0x0000000005657207 */ /* 0x000fe40004000000 */
[----:B------:R-:W-:Y:S02]  /*83c0*/  PRMT R3, R4, 0x7610, R3 ;  /* 0x0000761004037816 */ /* 0x000fe40000000003 */
[----:B------:R-:W-:-:S07]  /*83d0*/  SEL R0, R0, R5, !P0 ;  /* 0x0000000500007207 */ /* 0x000fce0004000000 */
.L_x_153:
[----:B------:R-:W-:Y:S01]  /*83e0*/  LOP3.LUT P0, RZ, R3, 0xff, RZ, 0xc0, !PT ;  /* 0x000000ff03ff7812 */ /* 0x000fe2000780c0ff */
[----:B------:R-:W-:Y:S01]  /*83f0*/  UIMAD.WIDE.U32 UR4, UR40, -0x33333333, URZ ;  /* 0xcccccccd280478a5 */ /* 0x000fe2000f8e003f */
[----:B------:R-:W-:-:S03]  /*8400*/  IMAD.MOV.U32 R111, RZ, RZ, R0 ;  /* 0x000000ffff6f7224 */ /* 0x000fc600078e0000 */
[----:B------:R-:W-:-:S04]  /*8410*/  USHF.R.U32.HI UR4, URZ, 0x2, UR5 ;  /* 0x000000023f047899 */ /* 0x000fc80008011605 */
[----:B------:R-:W-:-:S04]  /*8420*/  UIMAD UR40, UR4, -0x5, UR40 ;  /* 0xfffffffb042878a4 */ /* 0x000fc8000f8e0228 */
[----:B------:R-:W-:Y:S08]  /*8430*/  @P0 BRA `(.L_x_156) ;  /* 0xffffff8c00780947 */ /* 0x000ff0000383ffff */
[----:B------:R-:W-:Y:S05]  /*8440*/  EXIT ;  /* 0x000000000000794d */ /* 0x000fea0003800000 */
.L_x_3:
        /* <DEDUP_REMOVED lines=26> */
.L_x_158:
[--C-:B------:R-:W-:Y:S01]  /*85f0*/  SHF.R.U64 R14, R12, R20, R13.reuse ;  /* 0x000000140c0e7219 */ /* 0x100fe2000000120d */
[----:B------:R-:W0:Y:S01]  /*8600*/  LDC R24, c[0x0][0x618] ;  /* 0x00018600ff187b82 */ /* 0x000e220000000800 */
[----:B------:R-:W-:Y:S01]  /*8610*/  I2FP.F32.U32 R8, R6 ;  /* 0x0000000600087245 */ /* 0x000fe20000201000 */
[----:B------:R-:W-:Y:S01]  /*8620*/  ULDC UR4, c[0x0][0x150] ;  /* 0x0000540000047ab9 */ /* 0x000fe20000000800 */
[----:B------:R-:W-:Y:S02]  /*8630*/  SHF.R.U32.HI R7, RZ, R20, R13 ;  /* 0x00000014ff077219 */ /* 0x000fe4000001160d */
[----:B------:R-:W-:Y:S01]  /*8640*/  IADD3 R11, P0, RZ, -R14, RZ ;  /* 0x8000000eff0b7210 */ /* 0x000fe20007f1e0ff */
[----:B------:R-:W-:Y:S01]  /*8650*/  FMUL R13, R8, UR4 ;  /* 0x00000004080d7c20 */ /* 0x000fe20008400000 */
[----:B------:R-:W-:Y:S01]  /*8660*/  ULDC UR4, c[0x0][0x154] ;  /* 0x0000550000047ab9 */ /* 0x000fe20000000800 */
[----:B------:R-:W1:Y:S02]  /*8670*/  LDC.64 R26, c[0x0][0x640] ;  /* 0x00019000ff1a7b82 */ /* 0x000e640000000a00 */
[----:B------:R-:W-:-:S02]  /*8680*/  IMAD.X R7, RZ, RZ, ~R7, P0 ;  /* 0x000000ffff077224 */ /* 0x000fc400000e0e07 */
[----:B------:R-:W2:Y:S01]  /*8690*/  F2I.U32.TRUNC.NTZ R13, R13 ;  /* 0x0000000d000d7305 */ /* 0x000ea2000020f000 */
[----:B------:R-:W-:-:S03]  /*86a0*/  IMAD.WIDE.U32 R8, R11, R22, R16 ;  /* 0x000000160b087225 */ /* 0x000fc600078e0010 */
[----:B------:R-:W3:Y:S01]  /*86b0*/  LDC R15, c[0x0][0x144] ;  /* 0x00005100ff0f7b82 */ /* 0x000ee20000000800 */
[----:B------:R-:W-:-:S04]  /*86c0*/  IMAD R10, R7, R22, RZ ;  /* 0x00000016070a7224 */ /* 0x000fc800078e02ff */
[----:B------:R-:W-:Y:S02]  /*86d0*/  IMAD R7, R11, R23, R10 ;  /* 0x000000170b077224 */ /* 0x000fe400078e020a */
[----:B------:R-:W-:Y:S01]  /*86e0*/  IMAD.MOV.U32 R10, RZ, RZ, -0x1 ;  /* 0xffffffffff0a7424 */ /* 0x000fe200078e00ff */
[----:B------:R-:W4:Y:S01]  /*86f0*/  LDC R20, c[0x0][0x608] ;  /* 0x00018200ff147b82 */ /* 0x000f220000000800 */
[----:B------:R-:W-:Y:S01]  /*8700*/  IMAD.IADD R7, R9, 0x1, R7 ;  /* 0x0000000109077824 */ /* 0x000fe200078e0207 */
[----:B------:R-:W-:-:S04]  /*8710*/  I2FP.F32.U32 R9, R5 ;  /* 0x0000000500097245 */ /* 0x000fc80000201000 */
[-C--:B0-----:R-:W-:Y:S01]  /*8720*/  SHF.R.U64 R12, R8, R24.reuse, R7 ;  /* 0x00000018080c7219 */ /* 0x081fe20000001207 */
[----:B--2---:R-:W-:Y:S01]  /*8730*/  IMAD.MOV R8, RZ, RZ, -R13 ;  /* 0x000000ffff087224 */ /* 0x004fe200078e0a0d */
[----:B------:R-:W0:Y:S01]  /*8740*/  LDC R11, c[0x0][0x658] ;  /* 0x00019600ff0b7b82 */ /* 0x000e220000000800 */
[----:B-1----:R-:W-:Y:S01]  /*8750*/  ISETP.NE.U32.AND P0, PT, R26, RZ, PT ;  /* 0x000000ff1a00720c */ /* 0x002fe20003f05070 */
[----:B------:R-:W-:Y:S01]  /*8760*/  FMUL R9, R9, UR4 ;  /* 0x0000000409097c20 */ /* 0x000fe20008400000 */
[----:B------:R-:W-:Y:S02]  /*8770*/  SHF.R.U32.HI R7, RZ, R24, R7 ;  /* 0x00000018ff077219 */ /* 0x000fe40000011607 */
[----:B------:R-:W-:-:S03]  /*8780*/  ISETP.NE.AND.EX P0, PT, R27, RZ, PT, P0 ;  /* 0x000000ff1b00720c */ /* 0x000fc60003f05300 */
[----:B------:R-:W1:Y:S01]  /*8790*/  LDC R22, c[0x0][0x148] ;  /* 0x00005200ff167b82 */ /* 0x000e620000000800 */
[----:B---3--:R-:W-:Y:S02]  /*87a0*/  IMAD R23, R15, R8, R6 ;  /* 0x000000080f177224 */ /* 0x008fe400078e0206 */
[----:B------:R-:W-:-:S05]  /*87b0*/  IMAD.MOV.U32 R8, RZ, RZ, 0x1 ;  /* 0x00000001ff087424 */ /* 0x000fca00078e00ff */
[----:B------:R-:W2:Y:S01]  /*87c0*/  LDC R21, c[0x0][0x600] ;  /* 0x00018000ff157b82 */ /* 0x000ea20000000800 */
[-CC-:B----4-:R-:W-:Y:S02]  /*87d0*/  SHF.R.U64 R15, R12, R20.reuse, R7.reuse ;  /* 0x000000140c0f7219 */ /* 0x190fe40000001207 */
[----:B------:R-:W-:Y:S02]  /*87e0*/  SHF.R.U32.HI R6, RZ, R20, R7 ;  /* 0x00000014ff067219 */ /* 0x000fe40000011607 */
[----:B------:R3:W4:Y:S03]  /*87f0*/  F2I.U32.TRUNC.NTZ R20, R9 ;  /* 0x0000000900147305 */ /* 0x000726000020f000 */
[----:B------:R-:W1:Y:S01]  /*8800*/  LDC R25, c[0x0][0x648] ;  /* 0x00019200ff197b82 */ /* 0x000e620000000800 */
[-C--:B0-----:R-:W-:Y:S02]  /*8810*/  SHF.R.U64 R19, R15, R11.reuse, R6 ;  /* 0x0000000b0f137219 */ /* 0x081fe40000001206 */
[----:B------:R-:W-:-:S02]  /*8820*/  SHF.L.U32 R10, R10, R11, RZ ;  /* 0x0000000b0a0a7219 */ /* 0x000fc400000006ff */
[-C--:B------:R-:W-:Y:S01]  /*8830*/  SHF.R.U32.HI R7, RZ, R11.reuse, R6 ;  /* 0x0000000bff077219 */ /* 0x080fe20000011606 */
[----:B------:R-:W-:Y:S01]  /*8840*/  IMAD.MOV.U32 R6, RZ, RZ, R19 ;  /* 0x000000ffff067224 */ /* 0x000fe200078e0013 */
[----:B------:R-:W-:Y:S01]  /*8850*/  SHF.L.U32 R24, R8, R11, RZ ;  /* 0x0000000b08187219 */ /* 0x000fe200000006ff */
[----:B------:R-:W0:Y:S01]  /*8860*/  LDC R28, c[0x0][0x638] ;  /* 0x00018e00ff1c7b82 */ /* 0x000e220000000800 */
[----:B------:R-:W-:-:S07]  /*8870*/  LOP3.LUT R30, RZ, R10, RZ, 0x33, !PT ;  /* 0x0000000aff1e7212 */ /* 0x000fce00078e33ff */
[----:B------:R-:W0:Y:S01]  /*8880*/  LDC R29, c[0x0][0x610] ;  /* 0x00018400ff1d7b82 */ /* 0x000e220000000800 */
[----:B---34-:R-:W-:Y:S05]  /*8890*/  @!P0 BRA `(.L_x_159) ;  /* 0x0000000000288947 */ /* 0x018fea0003800000 */
        /* <DEDUP_REMOVED lines=10> */
.L_x_159:
[----:B------:R-:W-:Y:S01]  /*8940*/  ISETP.NE.AND P0, PT, R2, 0x1, PT ;  /* 0x000000010200780c */ /* 0x000fe20003f05270 */
[----:B--2---:R-:W-:Y:S01]  /*8950*/  VIADD R9, R21, 0xffffffff ;  /* 0xffffffff15097836 */ /* 0x004fe20000000000 */
[----:B-1----:R-:W-:Y:S01]  /*8960*/  SHF.R.U64 R7, R6, R25, R7 ;  /* 0x0000001906077219 */ /* 0x002fe20000001207 */
[----:B------:R-:W-:Y:S01]  /*8970*/  IMAD.MOV R20, RZ, RZ, -R20 ;  /* 0x000000ffff147224 */ /* 0x000fe200078e0a14 */
[----:B------:R-:W-:Y:S02]  /*8980*/  LOP3.LUT R6, R15, R30, RZ, 0xc0, !PT ;  /* 0x0000001e0f067212 */ /* 0x000fe400078ec0ff */
[----:B------:R-:W-:Y:S01]  /*8990*/  LOP3.LUT R12, R12, R9, RZ, 0xc0, !PT ;  /* 0x000000090c0c7212 */ /* 0x000fe200078ec0ff */
[----:B------:R-:W-:Y:S02]  /*89a0*/  IMAD.MOV R8, RZ, RZ, -R7 ;  /* 0x000000ffff087224 */ /* 0x000fe400078e0a07 */
[----:B------:R-:W-:Y:S02]  /*89b0*/  IMAD R6, R24, R7, R6 ;  /* 0x0000000718067224 */ /* 0x000fe400078e0206 */
[----:B------:R-:W-:-:S02]  /*89c0*/  IMAD.MOV.U32 R9, RZ, RZ, 0x1 ;  /* 0x00000001ff097424 */ /* 0x000fc400078e00ff */
[----:B------:R-:W-:Y:S02]  /*89d0*/  @P0 IMAD R23, R22, R20, R5 ;  /* 0x0000001416170224 */ /* 0x000fe400078e0205 */
[----:B0-----:R-:W-:Y:S02]  /*89e0*/  IMAD R5, R8, R28, R19 ;  /* 0x0000001c08057224 */ /* 0x001fe400078e0213 */
[----:B------:R-:W-:Y:S02]  /*89f0*/  IMAD R19, R6, R29, R23 ;  /* 0x0000001d06137224 */ /* 0x000fe400078e0217 */
[----:B------:R-:W-:Y:S02]  /*8a00*/  IMAD R6, R5, R21, R12 ;  /* 0x0000001505067224 */ /* 0x000fe400078e020c */
[----:B------:R-:W-:-:S03]  /*8a10*/  IMAD.MOV.U32 R8, RZ, RZ, R14 ;  /* 0x000000ffff087224 */ /* 0x000fc600078e000e */
[----:B------:R-:W-:Y:S02]  /*8a20*/  SEL R20, R6, R19, !P0 ;  /* 0x0000001306147207 */ /* 0x000fe40004000000 */
[----:B------:R-:W-:-:S07]  /*8a30*/  SEL R19, R19, R6, !P0 ;  /* 0x0000000613137207 */ /* 0x000fce0004000000 */
.L_x_157:
[----:B------:R-:W-:-:S08]  /*8a40*/  NOP ;  /* 0x0000000000007918 */ /* 0x000fd00000000000 */
[----:B------:R-:W0:-:S00]  /*8a50*/  USETMAXREG.DEALLOC.CTAPOOL 0x28 ;  /* 0x00000028000079c8 */ /* 0x000e0000080e0500 */
[----:B0-----:R-:W-:-:S13]  /*8a60*/  ISETP.NE.AND P0, PT, R0, RZ, PT ;  /* 0x000000ff0000720c */ /* 0x001fda0003f05270 */
[----:B------:R-:W-:Y:S05]  /*8a70*/  @P0 EXIT ;  /* 0x000000000000094d */ /* 0x000fea0003800000 */
[----:B------:R-:W-:Y:S01]  /*8a80*/  LOP3.LUT P0, RZ, R9, 0xff, RZ, 0xc0, !PT ;  /* 0x000000ff09ff7812 */ /* 0x000fe2000780c0ff */
[----:B------:R-:W-:Y:S02]  /*8a90*/  IMAD.MOV.U32 R0, RZ, RZ, 0x1 ;  /* 0x00000001ff007424 */ /* 0x000fe400078e00ff */
[----:B------:R-:W-:-:S10]  /*8aa0*/  IMAD.MOV.U32 R12, RZ, RZ, RZ ;  /* 0x000000ffff0c7224 */ /* 0x000fd400078e00ff */
[----:B------:R-:W-:Y:S05]  /*8ab0*/  @!P0 BRA `(.L_x_160) ;  /* 0x0000000c009c8947 */ /* 0x000fea0003800000 */
[----:B------:R-:W0:Y:S01]  /*8ac0*/  LDC R0, c[0x0][0x28c] ;  /* 0x0000a300ff007b82 */ /* 0x000e220000000800 */
[----:B------:R-:W-:Y:S01]  /*8ad0*/  LOP3.LUT P0, RZ, R3, 0x1f, RZ, 0xc0, !PT ;  /* 0x0000001f03ff7812 */ /* 0x000fe2000780c0ff */
[----:B------:R-:W-:Y:S01]  /*8ae0*/  ULDC UR21, c[0x0][0x658] ;  /* 0x0001960000157ab9 */ /* 0x000fe20000000800 */
[----:B------:R-:W-:Y:S01]  /*8af0*/  UMOV UR4, 0xffffffff ;  /* 0xffffffff00047882 */ /* 0x000fe20000000000 */
[----:B------:R-:W-:Y:S01]  /*8b00*/  BSSY B0, `(.L_x_160) ;  /* 0x00000e2000007945 */ /* 0x000fe20003800000 */
[----:B------:R-:W-:Y:S01]  /*8b10*/  USHF.L.U32 UR4, UR4, UR21, URZ ;  /* 0x0000001504047299 */ /* 0x000fe2000800063f */
[C---:B------:R-:W-:Y:S01]  /*8b20*/  ISETP.NE.AND P2, PT, R4.reuse, RZ, PT ;  /* 0x000000ff0400720c */ /* 0x040fe20003f45270 */
[----:B------:R-:W-:Y:S01]  /*8b30*/  IMAD.MOV.U32 R13, RZ, RZ, 0x1 ;  /* 0x00000001ff0d7424 */ /* 0x000fe200078e00ff */
[----:B------:R-:W-:Y:S01]  /*8b40*/  ISETP.NE.OR P0, PT, R4, RZ, !P0 ;  /* 0x000000ff0400720c */ /* 0x000fe20004705670 */
[----:B------:R-:W-:Y:S01]  /*8b50*/  IMAD.MOV.U32 R12, RZ, RZ, RZ ;  /* 0x000000ffff0c7224 */ /* 0x000fe200078e00ff */
[----:B------:R-:W-:Y:S01]  /*8b60*/  LOP3.LUT R11, R18, 0x2, RZ, 0xfc, !PT ;  /* 0x00000002120b7812 */ /* 0x000fe200078efcff */
[----:B------:R-:W-:Y:S01]  /*8b70*/  ULDC UR13, c[0x0][0x600] ;  /* 0x00018000000d7ab9 */ /* 0x000fe20000000800 */
[----:B------:R-:W-:Y:S01]  /*8b80*/  UMOV UR5, 0x1 ;  /* 0x0000000100057882 */ /* 0x000fe20000000000 */
[----:B------:R-:W-:-:S02]  /*8b90*/  UIADD3 UR13, UR13, -0x1, URZ ;  /* 0xffffffff0d0d7890 */ /* 0x000fc4000fffe03f */
[----:B------:R-:W-:Y:S02]  /*8ba0*/  USHF.L.U32 UR21, UR5, UR21, URZ ;  /* 0x0000001505157299 */ /* 0x000fe4000800063f */
[----:B------:R-:W-:Y:S01]  /*8bb0*/  ULOP3.LUT UR29, URZ, UR4, URZ, 0x33, !UPT ;  /* 0x000000043f1d7292 */ /* 0x000fe2000f8e333f */
[----:B------:R-:W-:Y:S01]  /*8bc0*/  ULDC.64 UR14, c[0x0][0x198] ;  /* 0x00006600000e7ab9 */ /* 0x000fe20000000a00 */
[----:B0-----:R-:W-:-:S05]  /*8bd0*/  VIADD R0, R0, 0x7f ;  /* 0x0000007f00007836 */ /* 0x001fca0000000000 */
[----:B------:R-:W-:-:S04]  /*8be0*/  SHF.R.S32.HI R3, RZ, 0x1f, R0 ;  /* 0x0000001fff037819 */ /* 0x000fc80000011400 */
[----:B------:R-:W-:Y:S01]  /*8bf0*/  LEA.HI R3, R3, R0, RZ, 0x7 ;  /* 0x0000000003037211 */ /* 0x000fe200078f38ff */
[----:B------:R-:W-:-:S03]  /*8c00*/  IMAD.MOV.U32 R0, RZ, RZ, 0x1 ;  /* 0x00000001ff007424 */ /* 0x000fc600078e00ff */
[----:B------:R-:W-:-:S05]  /*8c10*/  SHF.R.S32.HI R3, RZ, 0x7, R3 ;  /* 0x00000007ff037819 */ /* 0x000fca0000011403 */
[----:B------:R-:W-:-:S07]  /*8c20*/  VIADD R10, R3, 0x1 ;  /* 0x00000001030a7836 */ /* 0x000fce0000000000 */
.L_x_172:
[----:B------:R-:W-:-:S03]  /*8c30*/  UMOV UR4, 0xffffffff ;  /* 0xffffffff00047882 */ /* 0x000fc60000000000 */
[----:B------:R-:W-:Y:S05]  /*8c40*/  BRA.DIV UR4, `(.L_x_161) ;  /* 0x0000001204487947 */ /* 0x000fea000b800000 */
[----:B------:R-:W-:-:S13]  /*8c50*/  ELECT P6, URZ, PT ;  /* 0x00000000003f782f */ /* 0x000fda00038c0000 */
.L_x_184:
[----:B------:R-:W0:Y:S01]  /*8c60*/  LDC R4, c[0x0][0x28c] ;  /* 0x0000a300ff047b82 */ /* 0x000e220000000800 */
[----:B------:R-:W-:Y:S01]  /*8c70*/  BSSY B1, `(.L_x_162) ;  /* 0x0000059000017945 */ /* 0x000fe20003800000 */
[----:B0-----:R-:W-:-:S13]  /*8c80*/  ISETP.LT.OR P6, PT, R4, 0x1, !P6 ;  /* 0x000000010400780c */ /* 0x001fda00077c1670 */
[----:B------:R-:W-:Y:S05]  /*8c90*/  @P6 BRA `(.L_x_163) ;  /* 0x0000000400586947 */ /* 0x000fea0003800000 */
[----:B------:R-:W-:Y:S02]  /*8ca0*/  IMAD.SHL.U32 R19, R19, 0x100, RZ ;  /* 0x0000010013137824 */ /* 0x000fe400078e00ff */
[----:B------:R-:W-:Y:S02]  /*8cb0*/  IMAD.SHL.U32 R20, R20, 0x40, RZ ;  /* 0x0000004014147824 */ /* 0x000fe400078e00ff */
[----:B------:R-:W-:Y:S02]  /*8cc0*/  IMAD.MOV.U32 R21, RZ, RZ, RZ ;  /* 0x000000ffff157224 */ /* 0x000fe400078e00ff */
[----:B------:R-:W-:Y:S02]  /*8cd0*/  IMAD.MOV.U32 R4, RZ, RZ, R10 ;  /* 0x000000ffff047224 */ /* 0x000fe400078e000a */
[----:B------:R-:W-:Y:S02]  /*8ce0*/  IMAD.MOV.U32 R5, RZ, RZ, R0 ;  /* 0x000000ffff057224 */ /* 0x000fe400078e0000 */
[----:B------:R-:W-:-:S07]  /*8cf0*/  IMAD.MOV.U32 R6, RZ, RZ, R12 ;  /* 0x000000ffff067224 */ /* 0x000fce00078e000c */
.L_x_167:
[----:B------:R-:W0:Y:S01]  /*8d00*/  S2R R14, SR_CgaCtaId ;  /* 0x00000000000e7919 */ /* 0x000e220000008800 */
[----:B------:R-:W-:Y:S01]  /*8d10*/  MOV R7, 0x400 ;  /* 0x0000040000077802 */ /* 0x000fe20000000f00 */
[----:B------:R-:W1:Y:S03]  /*8d20*/  @!P2 LDC R9, c[0x0][0x500] ;  /* 0x00014000ff09ab82 */ /* 0x000e660000000800 */
[----:B0-----:R-:W-:Y:S02]  /*8d30*/  LEA R15, R14, R7, 0x18 ;  /* 0x000000070e0f7211 */ /* 0x001fe400078ec0ff */
[----:B------:R-:W-:-:S03]  /*8d40*/  SHF.L.U32 R7, R5, 0x1f, RZ ;  /* 0x0000001f05077819 */ /* 0x000fc600000006ff */
[----:B------:R-:W-:-:S04]  /*8d50*/  IMAD R14, R6, 0x8, R15 ;  /* 0x00000008060e7824 */ /* 0x000fc800078e020f */
[----:B------:R-:W0:Y:S02]  /*8d60*/  SYNCS.PHASECHK.TRANS64.TRYWAIT P1, [R14+URZ+0x28], R7 ;  /* 0x000028070e0075a7 */ /* 0x000e24000802017f */
[----:B01----:R-:W-:Y:S05]  /*8d70*/  @!P1 BRA `(.L_x_164) ;  /* 0x00000010001c9947 */ /* 0x003fea0003800000 */
.L_x_185:
[----:B0-----:R-:W-:Y:S01]  /*8d80*/  PRMT R7, R11, 0x9910, RZ ;  /* 0x000099100b077816 */ /* 0x001fe200000000ff */
[----:B------:R0:W-:Y:S03]  /*8d90*/  @!P2 SYNCS.ARRIVE.TRANS64 RZ, [R14+URZ], R9 ;  /* 0x000000090effa9a7 */ /* 0x0001e6000800003f */
[----:B------:R-:W-:-:S13]  /*8da0*/  ISETP.NE.AND P1, PT, R7, 0x2, PT ;  /* 0x000000020700780c */ /* 0x000fda0003f25270 */
[----:B0-----:R-:W-:Y:S05]  /*8db0*/  @P1 BRA `(.L_x_165) ;  /* 0x0000000000041947 */ /* 0x001fea0003800000 */
[----:B------:R-:W-:Y:S01]  /*8dc0*/  BPT.TRAP 0x1 ;  /* 0x000000040000795c */ /* 0x000fe20000300000 */
.L_x_165:
[----:B------:R-:W-:Y:S05]  /*8dd0*/  @P0 BRA `(.L_x_166) ;  /* 0x0000000000040947 */ /* 0x000fea0003800000 */
[----:B------:R-:W-:Y:S01]  /*8de0*/  BPT.TRAP 0x1 ;  /* 0x000000040000795c */ /* 0x000fe20000300000 */
.L_x_166:
[C-C-:B------:R-:W-:Y:S01]  /*8df0*/  IMAD R7, R6.reuse, 0x20000, R15.reuse ;  /* 0x0002000006077824 */ /* 0x140fe200078e020f */
[----:B------:R-:W-:Y:S01]  /*8e00*/  R2UR UR10, R21 ;  /* 0x00000000150a72ca */ /* 0x000fe200000e0000 */
[----:B------:R-:W-:Y:S01]  /*8e10*/  IMAD R15, R6, 0x8000, R15 ;  /* 0x00008000060f7824 */ /* 0x000fe200078e020f */
[----:B------:R-:W-:Y:S01]  /*8e20*/  R2UR UR9, R14 ;  /* 0x000000000e0972ca */ /* 0x000fe200000e0000 */
[----:B------:R-:W-:Y:S01]  /*8e30*/  UIADD3 UR22, UP0, UR14, 0xf0, URZ ;  /* 0x000000f00e167890 */ /* 0x000fe2000ff1e03f */
[----:B------:R-:W-:Y:S01]  /*8e40*/  R2UR UR40, R7 ;  /* 0x00000000072872ca */ /* 0x000fe200000e0000 */
[----:B------:R-:W-:Y:S01]  /*8e50*/  VIADD R4, R4, 0xffffffff ;  /* 0xffffffff04047836 */ /* 0x000fe20000000000 */
[----:B------:R-:W-:Y:S01]  /*8e60*/  R2UR UR18, R15 ;  /* 0x000000000f1272ca */ /* 0x000fe200000e0000 */
[----:B------:R-:W-:Y:S01]  /*8e70*/  UIADD3.X UR23, URZ, UR15, URZ, UP0, !UPT ;  /* 0x0000000f3f177290 */ /* 0x000fe200087fe43f */
[----:B------:R-:W-:Y:S01]  /*8e80*/  R2UR UR11, R19 ;  /* 0x00000000130b72ca */ /* 0x000fe200000e0000 */
[----:B------:R-:W-:Y:S01]  /*8e90*/  UIADD3 UR6, UP1, UR14, 0x1f0, URZ ;  /* 0x000001f00e067890 */ /* 0x000fe2000ff3e03f */
[----:B------:R-:W-:Y:S01]  /*8ea0*/  R2UR UR12, R8 ;  /* 0x00000000080c72ca */ /* 0x000fe200000e0000 */
[----:B------:R-:W-:Y:S01]  /*8eb0*/  UMOV UR4, 0x0 ;  /* 0x0000000000047882 */ /* 0x000fe20000000000 */
[----:B------:R-:W-:Y:S01]  /*8ec0*/  R2UR UR35, R20 ;  /* 0x00000000142372ca */ /* 0x000fe200000e0000 */
[----:B------:R-:W-:Y:S01]  /*8ed0*/  UIADD3 UR58, UR10, 0x20, URZ ;  /* 0x000000200a3a7890 */ /* 0x000fe2000fffe03f */
[----:B------:R-:W-:Y:S01]  /*8ee0*/  ISETP.GT.AND P3, PT, R4, 0x1, PT ;  /* 0x000000010400780c */ /* 0x000fe20003f64270 */
[----:B------:R-:W-:Y:S01]  /*8ef0*/  UIADD3 UR50, UR10, 0x40, URZ ;  /* 0x000000400a327890 */ /* 0x000fe2000fffe03f */
[----:B------:R-:W-:Y:S01]  /*8f00*/  VIADD R6, R6, 0x1 ;  /* 0x0000000106067836 */ /* 0x000fe20000000000 */
[----:B------:R-:W-:Y:S01]  /*8f10*/  UIADD3 UR8, UR40, 0x100, URZ ;  /* 0x0000010028087890 */ /* 0x000fe2000fffe03f */
[----:B------:R-:W-:Y:S01]  /*8f20*/  VIADD R21, R21, 0x80 ;  /* 0x0000008015157836 */ /* 0x000fe20000000000 */
[----:B------:R-:W-:-:S02]  /*8f30*/  UIADD3 UR56, UR40, 0x8100, URZ ;  /* 0x0000810028387890 */ /* 0x000fc4000fffe03f */
[----:B------:R-:W-:Y:S01]  /*8f40*/  UIADD3 UR48, UR40, 0x10100, URZ ;  /* 0x0001010028307890 */ /* 0x000fe2000fffe03f */
[C---:B------:R-:W-:Y:S01]  /*8f50*/  ISETP.NE.AND P1, PT, R6.reuse, 0x5, PT ;  /* 0x000000050600780c */ /* 0x040fe20003f25270 */
[----:B------:R-:W-:Y:S02]  /*8f60*/  UIADD3 UR42, UR10, 0x60, URZ ;  /* 0x000000600a2a7890 */ /* 0x000fe4000fffe03f */
[----:B------:R-:W-:Y:S01]  /*8f70*/  UIADD3 UR40, UR40, 0x18100, URZ ;  /* 0x0001810028287890 */ /* 0x000fe2000fffe03f */
[----:B------:R-:W-:Y:S01]  /*8f80*/  SEL R14, RZ, 0x1, P1 ;  /* 0x00000001ff0e7807 */ /* 0x000fe20000800000 */
[----:B------:R-:W-:Y:S01]  /*8f90*/  UMOV UR5, 0x10000000 ;  /* 0x1000000000057882 */ /* 0x000fe20000000000 */
[----:B------:R-:W-:Y:S01]  /*8fa0*/  UIADD3.X UR7, URZ, UR15, URZ, UP1, !UPT ;  /* 0x0000000f3f077290 */ /* 0x000fe20008ffe43f */
[----:B------:R0:W-:Y:S01]  /*8fb0*/  UTMALDG.3D [UR8], [UR22], desc[UR4] ;  /* 0x00000408160075b4 */ /* 0x0001e20008011000 */
[----:B------:R-:W-:Y:S01]  /*8fc0*/  UIADD3 UR32, UR18, 0xa0100, URZ ;  /* 0x000a010012207890 */ /* 0x000fe2000fffe03f */
[----:B------:R-:W-:Y:S01]  /*8fd0*/  LOP3.LUT R5, R5, R14, RZ, 0x3c, !PT ;  /* 0x0000000e05057212 */ /* 0x000fe200078e3cff */
[----:B------:R-:W-:Y:S01]  /*8fe0*/  UIADD3 UR24, UR18, 0xa2100, URZ ;  /* 0x000a210012187890 */ /* 0x000fe2000fffe03f */
[----:B------:R-:W-:Y:S01]  /*8ff0*/  SEL R6, R6, RZ, P1 ;  /* 0x000000ff06067207 */ /* 0x000fe20000800000 */
[----:B------:R-:W-:Y:S01]  /*9000*/  UIADD3 UR16, UR18, 0xa4100, URZ ;  /* 0x000a410012107890 */ /* 0x000fe2000fffe03f */
[----:B------:R-:W-:Y:S01]  /*9010*/  UMOV UR57, UR9 ;  /* 0x0000000900397c82 */ /* 0x000fe20008000000 */
        /* <DEDUP_REMOVED lines=8> */
[----:B------:R1:W-:Y:S01]  /*90a0*/  UTMALDG.3D [UR56], [UR22], desc[UR4] ;  /* 0x00000438160075b4 */ /* 0x0003e20008011000 */
[----:B------:R-:W-:Y:S01]  /*90b0*/  UMOV UR33, UR9 ;  /* 0x0000000900217c82 */ /* 0x000fe20008000000 */
[----:B------:R-:W-:Y:S01]  /*90c0*/  UMOV UR34, UR10 ;  /* 0x0000000a00227c82 */ /* 0x000fe20008000000 */
[----:B------:R-:W-:Y:S01]  /*90d0*/  UMOV UR36, UR12 ;  /* 0x0000000c00247c82 */ /* 0x000fe20008000000 */
[----:B------:R-:W-:Y:S01]  /*90e0*/  UMOV UR25, UR9 ;  /* 0x0000000900197c82 */ /* 0x000fe20008000000 */
[----:B------:R-:W-:Y:S01]  /*90f0*/  UMOV UR27, UR35 ;  /* 0x00000023001b7c82 */ /* 0x000fe20008000000 */
[----:B------:R-:W-:Y:S01]  /*9100*/  UMOV UR28, UR12 ;  /* 0x0000000c001c7c82 */ /* 0x000fe20008000000 */
[----:B------:R-:W-:Y:S01]  /*9110*/  UMOV UR26, UR58 ;  /* 0x0000003a001a7c82 */ /* 0x000fe20008000000 */
[----:B0-----:R-:W-:Y:S01]  /*9120*/  UIADD3 UR8, UR18, 0xa6100, URZ ;  /* 0x000a610012087890 */ /* 0x001fe2000fffe03f */
[----:B------:R1:W-:Y:S01]  /*9130*/  UTMALDG.3D [UR48], [UR22], desc[UR4] ;  /* 0x00000430160075b4 */ /* 0x0003e20008011000 */
[----:B------:R-:W-:Y:S01]  /*9140*/  UMOV UR17, UR9 ;  /* 0x0000000900117c82 */ /* 0x000fe20008000000 */
[----:B------:R-:W-:Y:S01]  /*9150*/  UMOV UR19, UR35 ;  /* 0x0000002300137c82 */ /* 0x000fe20008000000 */
[----:B------:R-:W-:Y:S01]  /*9160*/  UMOV UR20, UR12 ;  /* 0x0000000c00147c82 */ /* 0x000fe20008000000 */
[----:B------:R-:W-:Y:S01]  /*9170*/  UMOV UR18, UR50 ;  /* 0x0000003200127c82 */ /* 0x000fe20008000000 */
[----:B------:R-:W-:Y:S01]  /*9180*/  UMOV UR11, UR35 ;  /* 0x00000023000b7c82 */ /* 0x000fe20008000000 */
[----:B------:R-:W-:Y:S01]  /*9190*/  UMOV UR10, UR42 ;  /* 0x0000002a000a7c82 */ /* 0x000fe20008000000 */
[----:B------:R1:W-:Y:S01]  /*91a0*/  UTMALDG.3D [UR40], [UR22], desc[UR4] ;  /* 0x00000428160075b4 */ /* 0x0003e20008011000 */
[----:B------:R1:W-:Y:S01]  /*91b0*/  UTMALDG.3D [UR32], [UR6], desc[UR4] ;  /* 0x00000420060075b4 */ /* 0x0003e20008011000 */
[----:B------:R1:W-:Y:S01]  /*91c0*/  UTMALDG.3D [UR24], [UR6], desc[UR4] ;  /* 0x00000418060075b4 */ /* 0x0003e20008011000 */
[----:B------:R1:W-:Y:S01]  /*91d0*/  UTMALDG.3D [UR16], [UR6], desc[UR4] ;  /* 0x00000410060075b4 */ /* 0x0003e20008011000 */
[----:B------:R1:W-:Y:S02]  /*91e0*/  UTMALDG.3D [UR8], [UR6], desc[UR4] ;  /* 0x00000408060075b4 */ /* 0x0003e40008011000 */
[----:B-1----:R-:W-:Y:S05]  /*91f0*/  @P3 BRA `(.L_x_167) ;  /* 0xfffffff800c03947 */ /* 0x002fea000383ffff */
.L_x_163:
[----:B------:R-:W-:Y:S05]  /*9200*/  BSYNC B1 ;  /* 0x0000000000017941 */ /* 0x000fea0003800000 */
.L_x_162:
[----:B------:R-:W-:Y:S01]  /*9210*/  LOP3.LUT P3, RZ, R13, 0xff, RZ, 0xc0, !PT ;  /* 0x000000ff0dff7812 */ /* 0x000fe2000786c0ff */
[----:B------:R-:W-:Y:S01]  /*9220*/  IMAD.IADD R12, R3, 0x1, R12 ;  /* 0x00000001030c7824 */ /* 0x000fe200078e020c */
[----:B------:R-:W-:Y:S01]  /*9230*/  IADD3 R16, P4, R16, UR38, RZ ;  /* 0x0000002610107c10 */ /* 0x000fe2000ff9e0ff */
[----:B------:R-:W-:Y:S01]  /*9240*/  ULDC.64 UR4, c[0x0][0x650] ;  /* 0x0001940000047ab9 */ /* 0x000fe20000000a00 */
[----:B------:R-:W-:Y:S01]  /*9250*/  BSSY B1, `(.L_x_168) ;  /* 0x000006a000017945 */ /* 0x000fe20003800000 */
[----:B------:R-:W-:Y:S01]  /*9260*/  IMAD.MOV.U32 R19, RZ, RZ, -0x1 ;  /* 0xffffffffff137424 */ /* 0x000fe200078e00ff */
[----:B------:R-:W-:Y:S01]  /*9270*/  ISETP.GT.U32.AND P1, PT, R12, 0x4, PT ;  /* 0x000000040c00780c */ /* 0x000fe20003f24070 */
[----:B------:R-:W-:Y:S01]  /*9280*/  IMAD.MOV.U32 R20, RZ, RZ, -0x1 ;  /* 0xffffffffff147424 */ /* 0x000fe200078e00ff */
[----:B------:R-:W-:Y:S01]  /*9290*/  IADD3.X R17, R17, UR37, RZ, P4, !PT ;  /* 0x0000002511117c10 */ /* 0x000fe2000a7fe4ff */
[----:B------:R-:W-:Y:S01]  /*92a0*/  IMAD.MOV.U32 R8, RZ, RZ, -0x1 ;  /* 0xffffffffff087424 */ /* 0x000fe200078e00ff */
[----:B------:R-:W-:-:S02]  /*92b0*/  ISETP.LT.U32.AND P1, PT, R3, 0x5, P1 ;  /* 0x000000050300780c */ /* 0x000fc40000f21070 */
[----:B------:R-:W-:Y:S01]  /*92c0*/  PRMT R13, RZ, 0x7610, R13 ;  /* 0x00007610ff0d7816 */ /* 0x000fe2000000000d */
[----:B------:R-:W0:Y:S01]  /*92d0*/  @P3 S2R R5, SR_CgaCtaId ;  /* 0x0000000000053919 */ /* 0x000e220000008800 */
[----:B------:R-:W-:-:S04]  /*92e0*/  @P3 MOV R4, 0x400 ;  /* 0x0000040000043802 */ /* 0x000fc80000000f00 */
[----:B0-----:R-:W-:Y:S01]  /*92f0*/  @P3 LEA R6, R5, R4, 0x18 ;  /* 0x0000000405063211 */ /* 0x001fe200078ec0ff */
[----:B------:R-:W-:-:S03]  /*9300*/  IMAD.WIDE.U32 R4, R12, -0x33333333, RZ ;  /* 0xcccccccd0c047825 */ /* 0x000fc600078e00ff */
[----:B------:R0:W-:Y:S01]  /*9310*/  @P3 SYNCS.ARRIVE.TRANS64.A1T0 RZ, [R6+URZ+0x68], RZ ;  /* 0x000068ff06ff39a7 */ /* 0x0001e2000810003f */
[----:B------:R-:W-:Y:S02]  /*9320*/  ISETP.GE.U32.AND P3, PT, R3, 0x5, PT ;  /* 0x000000050300780c */ /* 0x000fe40003f66070 */
[----:B------:R-:W-:Y:S02]  /*9330*/  SHF.R.U32.HI R7, RZ, 0x2, R5 ;  /* 0x00000002ff077819 */ /* 0x000fe40000011605 */
[----:B------:R-:W-:Y:S02]  /*9340*/  SEL R5, RZ, 0x1, !P1 ;  /* 0x00000001ff057807 */ /* 0x000fe40004800000 */
[----:B------:R-:W-:Y:S01]  /*9350*/  ISETP.GE.U32.AND P1, PT, R16, UR4, PT ;  /* 0x0000000410007c0c */ /* 0x000fe2000bf26070 */
[----:B------:R-:W-:Y:S01]  /*9360*/  IMAD R12, R7, -0x5, R12 ;  /* 0xfffffffb070c7824 */ /* 0x000fe200078e020c */
[----:B------:R-:W-:Y:S02]  /*9370*/  LOP3.LUT R0, R0, R5, RZ, 0x3c, !PT ;  /* 0x0000000500007212 */ /* 0x000fe400078e3cff */
[----:B------:R-:W-:-:S02]  /*9380*/  ISETP.GE.U32.AND.EX P1, PT, R17, UR5, PT, P1 ;  /* 0x0000000511007c0c */ /* 0x000fc4000bf26110 */
[----:B------:R-:W-:Y:S02]  /*9390*/  PRMT R4, RZ, 0x7610, R4 ;  /* 0x00007610ff047816 */ /* 0x000fe40000000004 */
[----:B------:R-:W-:-:S09]  /*93a0*/  @P3 LOP3.LUT R0, R0, 0x1, R7, 0x78, !PT ;  /* 0x0000000100003812 */ /* 0x000fd200078e7807 */
[----:B0-----:R-:W-:Y:S05]  /*93b0*/  @P1 BRA `(.L_x_169) ;  /* 0x00000004004c1947 */ /* 0x001fea0003800000 */
[----:B------:R-:W-:Y:S01]  /*93c0*/  ULDC.64 UR4, c[0x0][0x628] ;  /* 0x00018a0000047ab9 */ /* 0x000fe20000000a00 */
[----:B------:R-:W0:Y:S01]  /*93d0*/  S2R R15, SR_CTAID.X ;  /* 0x00000000000f7919 */ /* 0x000e220000002500 */
[----:B------:R-:W-:Y:S01]  /*93e0*/  ISETP.NE.U32.AND P1, PT, RZ, UR4, PT ;  /* 0x00000004ff007c0c */ /* 0x000fe2000bf25070 */
[----:B------:R-:W-:Y:S01]  /*93f0*/  ULDC UR7, c[0x0][0x630] ;  /* 0x00018c0000077ab9 */ /* 0x000fe20000000800 */
[----:B------:R-:W-:Y:S01]  /*9400*/  IMAD.MOV.U32 R4, RZ, RZ, R16 ;  /* 0x000000ffff047224 */ /* 0x000fe200078e0010 */
[----:B------:R-:W1:Y:S01]  /*9410*/  S2R R14, SR_CTAID.Y ;  /* 0x00000000000e7919 */ /* 0x000e620000002600 */
[----:B------:R-:W-:Y:S01]  /*9420*/  ISETP.NE.AND.EX P1, PT, RZ, UR5, PT, P1 ;  /* 0x00000005ff007c0c */ /* 0x000fe2000bf25310 */
[----:B------:R-:W-:-:S12]  /*9430*/  IMAD.MOV.U32 R5, RZ, RZ, R17 ;  /* 0x000000ffff057224 */ /* 0x000fd800078e0011 */
[----:B------:R-:W-:Y:S05]  /*9440*/  @!P1 BRA `(.L_x_170) ;  /* 0x0000000000289947 */ /* 0x000fea0003800000 */
[----:B------:R-:W-:Y:S02]  /*9450*/  ULDC UR6, c[0x0][0x634] ;  /* 0x00018d0000067ab9 */ /* 0x000fe40000000800 */
[----:B------:R-:W-:-:S05]  /*9460*/  IADD3 R9, P1, R16, UR6, RZ ;  /* 0x0000000610097c10 */ /* 0x000fca000ff3e0ff */
[----:B------:R-:W-:-:S04]  /*9470*/  IMAD.X R19, RZ, RZ, R17, P1 ;  /* 0x000000ffff137224 */ /* 0x000fc800008e0611 */
[----:B------:R-:W-:-:S04]  /*9480*/  IMAD.WIDE.U32 R6, R19, UR4, RZ ;  /* 0x0000000413067c25 */ /* 0x000fc8000f8e00ff */
[----:B------:R-:W-:-:S04]  /*9490*/  IMAD.WIDE.U32 R6, P1, R9, UR5, R6 ;  /* 0x0000000509067c25 */ /* 0x000fc8000f820006 */
[----:B------:R-:W-:-:S04]  /*94a0*/  IMAD.WIDE.U32 R8, R9, UR4, RZ ;  /* 0x0000000409087c25 */ /* 0x000fc8000f8e00ff */
[----:B------:R-:W-:Y:S01]  /*94b0*/  IMAD.X R5, RZ, RZ, RZ, P1 ;  /* 0x000000ffff057224 */ /* 0x000fe200008e06ff */
[----:B------:R-:W-:Y:S01]  /*94c0*/  IADD3 RZ, P1, R9, R6, RZ ;  /* 0x0000000609ff7210 */ /* 0x000fe20007f3e0ff */
[----:B------:R-:W-:-:S04]  /*94d0*/  IMAD.MOV.U32 R4, RZ, RZ, R7 ;  /* 0x000000ffff047224 */ /* 0x000fc800078e0007 */
[----:B------:R-:W-:-:S08]  /*94e0*/  IMAD.WIDE.U32.X R4, R19, UR5, R4, P1 ;  /* 0x0000000513047c25 */ /* 0x000fd000088e0404 */
.L_x_170:
[--C-:B------:R-:W-:Y:S01]  /*94f0*/  SHF.R.U64 R8, R4, UR7, R5.reuse ;  /* 0x0000000704087c19 */ /* 0x100fe20008001205 */
[----:B------:R-:W-:Y:S01]  /*9500*/  ULDC.64 UR4, c[0x0][0x620] ;  /* 0x0001880000047ab9 */ /* 0x000fe20000000a00 */
[----:B------:R-:W-:Y:S01]  /*9510*/  SHF.R.U32.HI R4, RZ, UR7, R5 ;  /* 0x00000007ff047c19 */ /* 0x000fe20008011605 */
[----:B------:R-:W2:Y:S01]  /*9520*/  LDC R24, c[0x0][0x144] ;  /* 0x00005100ff187b82 */ /* 0x000ea20000000800 */
[----:B------:R-:W-:Y:S01]  /*9530*/  IADD3 R7, P1, RZ, -R8, RZ ;  /* 0x80000008ff077210 */ /* 0x000fe20007f3e0ff */
[----:B------:R-:W-:Y:S01]  /*9540*/  ULDC.64 UR8, c[0x0][0x640] ;  /* 0x0001900000087ab9 */ /* 0x000fe20000000a00 */
[----:B0-----:R-:W-:Y:S01]  /*9550*/  I2FP.F32.U32 R9, R15 ;  /* 0x0000000f00097245 */ /* 0x001fe20000201000 */
[----:B------:R-:W-:Y:S02]  /*9560*/  ULDC UR6, c[0x0][0x608] ;  /* 0x0001820000067ab9 */ /* 0x000fe40000000800 */
[----:B------:R-:W-:Y:S01]  /*9570*/  IMAD.X R4, RZ, RZ, ~R4, P1 ;  /* 0x000000ffff047224 */ /* 0x000fe200008e0e04 */
[----:B------:R-:W-:Y:S01]  /*9580*/  ISETP.NE.U32.AND P1, PT, RZ, UR8, PT ;  /* 0x00000008ff007c0c */ /* 0x000fe2000bf25070 */
[----:B------:R-:W0:Y:S02]  /*9590*/  LDC R21, c[0x0][0x148] ;  /* 0x00005200ff157b82 */ /* 0x000e240000000800 */
[----:B------:R-:W-:Y:S01]  /*95a0*/  IMAD R6, R4, UR4, RZ ;  /* 0x0000000404067c24 */ /* 0x000fe2000f8e02ff */
[----:B------:R-:W-:Y:S01]  /*95b0*/  ISETP.NE.AND.EX P1, PT, RZ, UR9, PT, P1 ;  /* 0x00000009ff007c0c */ /* 0x000fe2000bf25310 */
[----:B------:R-:W-:Y:S01]  /*95c0*/  IMAD.WIDE.U32 R4, R7, UR4, R16 ;  /* 0x0000000407047c25 */ /* 0x000fe2000f8e0010 */
[----:B------:R-:W-:-:S03]  /*95d0*/  ULDC UR4, c[0x0][0x150] ;  /* 0x0000540000047ab9 */ /* 0x000fc60000000800 */
[----:B------:R-:W-:Y:S02]  /*95e0*/  IMAD R7, R7, UR5, R6 ;  /* 0x0000000507077c24 */ /* 0x000fe4000f8e0206 */
[----:B------:R-:W-:Y:S01]  /*95f0*/  FMUL R6, R9, UR4 ;  /* 0x0000000409067c20 */ /* 0x000fe20008400000 */
[----:B------:R-:W-:Y:S01]  /*9600*/  ULDC UR4, c[0x0][0x618] ;  /* 0x0001860000047ab9 */ /* 0x000fe20000000800 */
[----:B------:R-:W-:Y:S01]  /*9610*/  ULDC UR5, c[0x0][0x154] ;  /* 0x0000550000057ab9 */ /* 0x000fe20000000800 */
[----:B------:R-:W-:-:S03]  /*9620*/  IMAD.IADD R5, R5, 0x1, R7 ;  /* 0x0000000105057824 */ /* 0x000fc600078e0207 */
[----:B------:R-:W3:Y:S02]  /*9630*/  F2I.U32.TRUNC.NTZ R6, R6 ;  /* 0x0000000600067305 */ /* 0x000ee4000020f000 */
[----:B------:R-:W-:Y:S02]  /*9640*/  SHF.R.U64 R9, R4, UR4, R5 ;  /* 0x0000000404097c19 */ /* 0x000fe40008001205 */
[----:B-1----:R-:W-:-:S05]  /*9650*/  I2FP.F32.U32 R4, R14 ;  /* 0x0000000e00047245 */ /* 0x002fca0000201000 */
[----:B------:R-:W-:Y:S01]  /*9660*/  FMUL R22, R4, UR5 ;  /* 0x0000000504167c20 */ /* 0x000fe20008400000 */
[----:B------:R-:W-:Y:S01]  /*9670*/  SHF.R.U32.HI R4, RZ, UR4, R5 ;  /* 0x00000004ff047c19 */ /* 0x000fe20008011605 */
[----:B------:R-:W-:-:S03]  /*9680*/  ULDC UR4, c[0x0][0x658] ;  /* 0x0001960000047ab9 */ /* 0x000fc60000000800 */
[--C-:B------:R-:W-:Y:S01]  /*9690*/  SHF.R.U64 R20, R9, UR6, R4.reuse ;  /* 0x0000000609147c19 */ /* 0x100fe20008001204 */
[----:B------:R-:W1:Y:S01]  /*96a0*/  F2I.U32.TRUNC.NTZ R22, R22 ;  /* 0x0000001600167305 */ /* 0x000e62000020f000 */
[----:B------:R-:W-:Y:S01]  /*96b0*/  SHF.R.U32.HI R5, RZ, UR6, R4 ;  /* 0x00000006ff057c19 */ /* 0x000fe20008011604 */
[----:B---3--:R-:W-:-:S03]  /*96c0*/  IMAD.MOV R6, RZ, RZ, -R6 ;  /* 0x000000ffff067224 */ /* 0x008fc600078e0a06 */
[----:B------:R-:W-:Y:S01]  /*96d0*/  SHF.R.U64 R19, R20, UR4, R5 ;  /* 0x0000000414137c19 */ /* 0x000fe20008001205 */
[----:B--2---:R-:W-:Y:S01]  /*96e0*/  IMAD R15, R24, R6, R15 ;  /* 0x00000006180f7224 */ /* 0x004fe200078e020f */
[----:B------:R-:W-:-:S03]  /*96f0*/  SHF.R.U32.HI R23, RZ, UR4, R5 ;  /* 0x00000004ff177c19 */ /* 0x000fc60008011605 */
[----:B------:R-:W-:Y:S02]  /*9700*/  IMAD.MOV.U32 R4, RZ, RZ, R19 ;  /* 0x000000ffff047224 */ /* 0x000fe400078e0013 */
[----:B------:R-:W-:Y:S01]  /*9710*/  IMAD.MOV.U32 R5, RZ, RZ, R23 ;  /* 0x000000ffff057224 */ /* 0x000fe200078e0017 */
[----:B-1----:R-:W-:Y:S06]  /*9720*/  @!P1 BRA `(.L_x_171) ;  /* 0x0000000000289947 */ /* 0x002fec0003800000 */
[----:B------:R-:W-:Y:S02]  /*9730*/  ULDC UR4, c[0x0][0x64c] ;  /* 0x0001930000047ab9 */ /* 0x000fe40000000800 */
[----:B------:R-:W-:-:S05]  /*9740*/  IADD3 R5, P1, R19, UR4, RZ ;  /* 0x0000000413057c10 */ /* 0x000fca000ff3e0ff */
[----:B------:R-:W-:-:S04]  /*9750*/  IMAD.X R23, RZ, RZ, R23, P1 ;  /* 0x000000ffff177224 */ /* 0x000fc800008e0617 */
[----:B------:R-:W-:-:S04]  /*9760*/  IMAD.WIDE.U32 R6, R23, UR8, RZ ;  /* 0x0000000817067c25 */ /* 0x000fc8000f8e00ff */
[----:B------:R-:W-:-:S04]  /*9770*/  IMAD.WIDE.U32 R6, P1, R5, UR9, R6 ;  /* 0x0000000905067c25 */ /* 0x000fc8000f820006 */
[----:B------:R-:W-:-:S04]  /*9780*/  IMAD.WIDE.U32 R4, R5, UR8, RZ ;  /* 0x0000000805047c25 */ /* 0x000fc8000f8e00ff */
[----:B------:R-:W-:Y:S01]  /*9790*/  IMAD.MOV.U32 R4, RZ, RZ, R7 ;  /* 0x000000ffff047224 */ /* 0x000fe200078e0007 */
[----:B------:R-:W-:Y:S01]  /*97a0*/  IADD3 RZ, P3, R5, R6, RZ ;  /* 0x0000000605ff7210 */ /* 0x000fe20007f7e0ff */
[----:B------:R-:W-:-:S04]  /*97b0*/  IMAD.X R5, RZ, RZ, RZ, P1 ;  /* 0x000000ffff057224 */ /* 0x000fc800008e06ff */
[----:B------:R-:W-:-:S08]  /*97c0*/  IMAD.WIDE.U32.X R4, R23, UR9, R4, P3 ;  /* 0x0000000917047c25 */ /* 0x000fd000098e0404 */
.L_x_171:
[----:B------:R-:W-:Y:S01]  /*97d0*/  ISETP.NE.AND P1, PT, R2, 0x1, PT ;  /* 0x000000010200780c */ /* 0x000fe20003f25270 */
[----:B------:R-:W-:Y:S01]  /*97e0*/  ULDC UR4, c[0x0][0x648] ;  /* 0x0001920000047ab9 */ /* 0x000fe20000000800 */
[----:B------:R-:W-:Y:S01]  /*97f0*/  LOP3.LUT R20, R20, UR29, RZ, 0xc0, !PT ;  /* 0x0000001d14147c12 */ /* 0x000fe2000f8ec0ff */
[----:B------:R-:W-:Y:S01]  /*9800*/  IMAD.MOV R22, RZ, RZ, -R22 ;  /* 0x000000ffff167224 */ /* 0x000fe200078e0a16 */
[----:B------:R-:W-:Y:S01]  /*9810*/  SHF.R.U64 R5, R4, UR4, R5 ;  /* 0x0000000404057c19 */ /* 0x000fe20008001205 */
[----:B------:R-:W-:Y:S01]  /*9820*/  ULDC UR4, c[0x0][0x638] ;  /* 0x00018e0000047ab9 */ /* 0x000fe20000000800 */
[----:B------:R-:W-:Y:S01]  /*9830*/  LOP3.LUT R6, R9, UR13, RZ, 0xc0, !PT ;  /* 0x0000000d09067c12 */ /* 0x000fe2000f8ec0ff */
[----:B------:R-:W-:Y:S02]  /*9840*/  ULDC UR5, c[0x0][0x610] ;  /* 0x0001840000057ab9 */ /* 0x000fe40000000800 */
[----:B------:R-:W-:Y:S02]  /*9850*/  IMAD.MOV R4, RZ, RZ, -R5 ;  /* 0x000000ffff047224 */ /* 0x000fe400078e0a05 */
[----:B------:R-:W-:-:S02]  /*9860*/  IMAD R20, R5, UR21, R20 ;  /* 0x0000001505147c24 */ /* 0x000fc4000f8e0214 */
[----:B0-----:R-:W-:Y:S02]  /*9870*/  @P1 IMAD R15, R21, R22, R14 ;  /* 0x00000016150f1224 */ /* 0x001fe400078e020e */
[----:B------:R-:W-:Y:S01]  /*9880*/  IMAD R19, R4, UR4, R19 ;  /* 0x0000000404137c24 */ /* 0x000fe2000f8e0213 */
[----:B------:R-:W-:Y:S01]  /*9890*/  ULDC UR4, c[0x0][0x600] ;  /* 0x0001800000047ab9 */ /* 0x000fe20000000800 */
[----:B------:R-:W-:Y:S02]  /*98a0*/  IMAD R15, R20, UR5, R15 ;  /* 0x00000005140f7c24 */ /* 0x000fe4000f8e020f */
[----:B------:R-:W-:Y:S02]  /*98b0*/  IMAD R6, R19, UR4, R6 ;  /* 0x0000000413067c24 */ /* 0x000fe4000f8e0206 */
[----:B------:R-:W-:-:S03]  /*98c0*/  IMAD.MOV.U32 R4, RZ, RZ, 0x1 ;  /* 0x00000001ff047424 */ /* 0x000fc600078e00ff */
[----:B------:R-:W-:Y:S02]  /*98d0*/  SEL R20, R6, R15, !P1 ;  /* 0x0000000f06147207 */ /* 0x000fe40004800000 */
[----:B------:R-:W-:-:S07]  /*98e0*/  SEL R19, R15, R6, !P1 ;  /* 0x000000060f137207 */ /* 0x000fce0004800000 */
.L_x_169:
[----:B------:R-:W-:Y:S05]  /*98f0*/  BSYNC B1 ;  /* 0x0000000000017941 */ /* 0x000fea0003800000 */
.L_x_168:
[----:B------:R-:W-:-:S13]  /*9900*/  LOP3.LUT P1, RZ, R4, 0xff, RZ, 0xc0, !PT ;  /* 0x000000ff04ff7812 */ /* 0x000fda000782c0ff */
[----:B------:R-:W-:Y:S05]  /*9910*/  @P1 BRA `(.L_x_172) ;  /* 0xfffffff000c41947 */ /* 0x000fea000383ffff */
[----:B------:R-:W-:Y:S05]  /*9920*/  BSYNC B0 ;  /* 0x0000000000007941 */ /* 0x000fea0003800000 */
.L_x_160:
[----:B------:R-:W-:-:S03]  /*9930*/  UMOV UR4, 0xffffffff ;  /* 0xffffffff00047882 */ /* 0x000fc60000000000 */
[----:B------:R-:W-:Y:S05]  /*9940*/  BRA.DIV UR4, `(.L_x_173) ;  /* 0x00000006043c7947 */ /* 0x000fea000b800000 */
[----:B------:R-:W-:-:S13]  /*9950*/  ELECT P6, URZ, PT ;  /* 0x00000000003f782f */ /* 0x000fda00038c0000 */
.L_x_188:
[----:B------:R-:W-:Y:S04]  /*9960*/  BSSY B0, `(.L_x_174) ;  /* 0x0000034000007945 */ /* 0x000fe80003800000 */
[----:B------:R-:W-:Y:S05]  /*9970*/  @!P6 BRA `(.L_x_175) ;  /* 0x0000000000c8e947 */ /* 0x000fea0003800000 */
[----:B------:R-:W-:-:S04]  /*9980*/  LOP3.LUT R18, R18, 0x2, RZ, 0xfc, !PT ;  /* 0x0000000212127812 */ /* 0x000fc800078efcff */
[----:B------:R-:W-:-:S13]  /*9990*/  ISETP.NE.AND P0, PT, R18, 0x3, PT ;  /* 0x000000031200780c */ /* 0x000fda0003f05270 */
[----:B------:R-:W-:Y:S05]  /*99a0*/  @!P0 BRA `(.L_x_176) ;  /* 0x0000000000048947 */ /* 0x000fea0003800000 */
[----:B------:R-:W-:Y:S01]  /*99b0*/  BPT.TRAP 0x1 ;  /* 0x000000040000795c */ /* 0x000fe20000300000 */
.L_x_176:
[----:B------:R-:W0:Y:S01]  /*99c0*/  S2R R3, SR_CgaCtaId ;  /* 0x0000000000037919 */ /* 0x000e220000008800 */
[----:B------:R-:W-:-:S04]  /*99d0*/  MOV R2, 0x400 ;  /* 0x0000040000027802 */ /* 0x000fc80000000f00 */
[----:B0-----:R-:W-:Y:S02]  /*99e0*/  LEA R3, R3, R2, 0x18 ;  /* 0x0000000203037211 */ /* 0x001fe400078ec0ff */
[----:B------:R-:W-:-:S03]  /*99f0*/  SHF.L.U32 R2, R0, 0x1f, RZ ;  /* 0x0000001f00027819 */ /* 0x000fc600000006ff */
[----:B------:R-:W-:-:S04]  /*9a00*/  VIADD R3, R3, 0x28 ;  /* 0x0000002803037836 */ /* 0x000fc80000000000 */
[C---:B------:R-:W-:Y:S02]  /*9a10*/  IMAD R7, R12.reuse, 0x8, R3 ;  /* 0x000000080c077824 */ /* 0x040fe400078e0203 */
[----:B------:R-:W-:Y:S02]  /*9a20*/  VIADD R12, R12, 0x1 ;  /* 0x000000010c0c7836 */ /* 0x000fe40000000000 */
[----:B------:R-:W0:Y:S03]  /*9a30*/  SYNCS.PHASECHK.TRANS64.TRYWAIT P0, [R7+URZ], R2 ;  /* 0x00000002070075a7 */ /* 0x000e26000800017f */
[----:B------:R-:W-:-:S04]  /*9a40*/  ISETP.NE.AND P1, PT, R12, 0x5, PT ;  /* 0x000000050c00780c */ /* 0x000fc80003f25270 */
[----:B------:R-:W-:Y:S02]  /*9a50*/  SEL R5, RZ, 0x1, P1 ;  /* 0x00000001ff057807 */ /* 0x000fe40000800000 */
[----:B------:R-:W-:Y:S02]  /*9a60*/  SEL R12, R12, RZ, P1 ;  /* 0x000000ff0c0c7207 */ /* 0x000fe40000800000 */
[----:B------:R-:W-:-:S03]  /*9a70*/  LOP3.LUT R5, R0, R5, RZ, 0x3c, !PT ;  /* 0x0000000500057212 */ /* 0x000fc600078e3cff */
[----:B------:R-:W-:Y:S01]  /*9a80*/  IMAD R9, R12, 0x8, R3 ;  /* 0x000000080c097824 */ /* 0x000fe200078e0203 */
[----:B------:R-:W-:Y:S01]  /*9a90*/  SHF.L.U32 R4, R5, 0x1f, RZ ;  /* 0x0000001f05047819 */ /* 0x000fe200000006ff */
[----:B0-----:R-:W-:Y:S06]  /*9aa0*/  @!P0 BRA `(.L_x_177) ;  /* 0x0000000400048947 */ /* 0x001fec0003800000 */
.L_x_189:
[----:B------:R-:W1:Y:S01]  /*9ab0*/  SYNCS.PHASECHK.TRANS64.TRYWAIT P0, [R9+URZ], R4 ;  /* 0x00000004090075a7 */ /* 0x000e62000800017f */
[----:B------:R-:W-:-:S05]  /*9ac0*/  VIADD R0, R12, 0x1 ;  /* 0x000000010c007836 */ /* 0x000fca0000000000 */
[----:B------:R-:W-:-:S04]  /*9ad0*/  ISETP.NE.AND P1, PT, R0, 0x5, PT ;  /* 0x000000050000780c */ /* 0x000fc80003f25270 */
[----:B0-----:R-:W-:Y:S02]  /*9ae0*/  SEL R2, RZ, 0x1, P1 ;  /* 0x00000001ff027807 */ /* 0x001fe40000800000 */
[----:B------:R-:W-:Y:S02]  /*9af0*/  SEL R0, R0, RZ, P1 ;  /* 0x000000ff00007207 */ /* 0x000fe40000800000 */
[----:B------:R-:W-:-:S03]  /*9b00*/  LOP3.LUT R7, R5, R2, RZ, 0x3c, !PT ;  /* 0x0000000205077212 */ /* 0x000fc600078e3cff */
[----:B------:R-:W-:Y:S01]  /*9b10*/  IMAD R6, R0, 0x8, R3 ;  /* 0x0000000800067824 */ /* 0x000fe200078e0203 */
[----:B------:R-:W-:Y:S01]  /*9b20*/  SHF.L.U32 R5, R7, 0x1f, RZ ;  /* 0x0000001f07057819 */ /* 0x000fe200000006ff */
[----:B-1----:R-:W-:Y:S06]  /*9b30*/  @!P0 BRA `(.L_x_178) ;  /* 0x0000000000f48947 */ /* 0x002fec0003800000 */
.L_x_190:
[----:B------:R-:W1:Y:S01]  /*9b40*/  SYNCS.PHASECHK.TRANS64.TRYWAIT P0, [R6+URZ], R5 ;  /* 0x00000005060075a7 */ /* 0x000e62000800017f */
[----:B------:R-:W-:-:S05]  /*9b50*/  VIADD R0, R0, 0x1 ;  /* 0x0000000100007836 */ /* 0x000fca0000000000 */
[----:B------:R-:W-:-:S04]  /*9b60*/  ISETP.NE.AND P1, PT, R0, 0x5, PT ;  /* 0x000000050000780c */ /* 0x000fc80003f25270 */
[----:B------:R-:W-:Y:S02]  /*9b70*/  SEL R2, RZ, 0x1, P1 ;  /* 0x00000001ff027807 */ /* 0x000fe40000800000 */
[----:B------:R-:W-:Y:S02]  /*9b80*/  SEL R0, R0, RZ, P1 ;  /* 0x000000ff00007207 */ /* 0x000fe40000800000 */
[----:B------:R-:W-:-:S03]  /*9b90*/  LOP3.LUT R7, R7, R2, RZ, 0x3c, !PT ;  /* 0x0000000207077212 */ /* 0x000fc600078e3cff */
[----:B0-----:R-:W-:Y:S01]  /*9ba0*/  IMAD R9, R0, 0x8, R3 ;  /* 0x0000000800097824 */ /* 0x001fe200078e0203 */
[----:B------:R-:W-:Y:S01]  /*9bb0*/  SHF.L.U32 R4, R7, 0x1f, RZ ;  /* 0x0000001f07047819 */ /* 0x000fe200000006ff */
[----:B-1----:R-:W-:Y:S06]  /*9bc0*/  @!P0 BRA `(.L_x_179) ;  /* 0x0000000000e48947 */ /* 0x002fec0003800000 */
.L_x_191:
[----:B------:R-:W1:Y:S01]  /*9bd0*/  SYNCS.PHASECHK.TRANS64.TRYWAIT P0, [R9+URZ], R4 ;  /* 0x00000004090075a7 */ /* 0x000e62000800017f */
[----:B------:R-:W-:-:S05]  /*9be0*/  VIADD R0, R0, 0x1 ;  /* 0x0000000100007836 */ /* 0x000fca0000000000 */
[----:B------:R-:W-:-:S04]  /*9bf0*/  ISETP.NE.AND P1, PT, R0, 0x5, PT ;  /* 0x000000050000780c */ /* 0x000fc80003f25270 */
[----:B------:R-:W-:Y:S02]  /*9c00*/  SEL R2, RZ, 0x1, P1 ;  /* 0x00000001ff027807 */ /* 0x000fe40000800000 */
[----:B------:R-:W-:Y:S02]  /*9c10*/  SEL R0, R0, RZ, P1 ;  /* 0x000000ff00007207 */ /* 0x000fe40000800000 */
[----:B------:R-:W-:Y:S01]  /*9c20*/  LOP3.LUT R2, R7, R2, RZ, 0x3c, !PT ;  /* 0x0000000207027212 */ /* 0x000fe200078e3cff */
[----:B-1----:R-:W-:Y:S06]  /*9c30*/  @!P0 BRA `(.L_x_180) ;  /* 0x0000000000dc8947 */ /* 0x002fec0003800000 */
.L_x_192:
[----:B------:R-:W-:Y:S01]  /*9c40*/  IMAD R3, R0, 0x8, R3 ;  /* 0x0000000800037824 */ /* 0x000fe200078e0203 */
[----:B------:R-:W-:-:S07]  /*9c50*/  SHF.L.U32 R0, R2, 0x1f, RZ ;  /* 0x0000001f02007819 */ /* 0x000fce00000006ff */
.L_x_181:
[----:B--2---:R2:W3:Y:S02]  /*9c60*/  SYNCS.PHASECHK.TRANS64.TRYWAIT P0, [R3+URZ], R0 ;  /* 0x00000000030075a7 */ /* 0x0044e4000800017f */
[----:B---3--:R-:W-:Y:S05]  /*9c70*/  @!P0 NANOSLEEP.SYNCS 0x989680 ;  /* 0x009896800000895d */ /* 0x008fea0003900000 */
[----:B------:R-:W3:Y:S02]  /*9c80*/  @!P0 SYNCS.PHASECHK.TRANS64 P0, [R3+URZ], R0 ;  /* 0x00000000030085a7 */ /* 0x000ee4000800007f */
[----:B---3--:R-:W-:Y:S05]  /*9c90*/  @!P0 BRA `(.L_x_181) ;  /* 0xfffffffc00f08947 */ /* 0x008fea000383ffff */
.L_x_175:
[----:B------:R-:W-:Y:S05]  /*9ca0*/  BSYNC B0 ;  /* 0x0000000000007941 */ /* 0x000fea0003800000 */
.L_x_174:
[----:B------:R-:W-:Y:S05]  /*9cb0*/  EXIT ;  /* 0x000000000000794d */ /* 0x000fea0003800000 */
.L_x_17:
[----:B-1----:R1:W2:Y:S02]  /*9cc0*/  SYNCS.PHASECHK.TRANS64.TRYWAIT P1, [R3+URZ], R0 ;  /* 0x00000000030075a7 */ /* 0x0022a4000802017f */
[----:B--2---:R-:W-:Y:S05]  /*9cd0*/  @!P1 NANOSLEEP.SYNCS 0x989680 ;  /* 0x009896800000995d */ /* 0x004fea0003900000 */
[----:B------:R-:W2:Y:S02]  /*9ce0*/  @!P1 SYNCS.PHASECHK.TRANS64 P1, [R3+URZ], R0 ;  /* 0x00000000030095a7 */ /* 0x000ea4000802007f */
[----:B--2---:R-:W-:Y:S05]  /*9cf0*/  @!P1 BRA `(.L_x_17) ;  /* 0xfffffffc00f09947 */ /* 0x004fea000383ffff */
[----:B------:R-:W-:Y:S05]  /*9d00*/  BRA `(.L_x_16) ;  /* 0xffffff7800007947 */ /* 0x000fea000383ffff */
.L_x_22:
[----:B-1----:R-:W-:-:S04]  /*9d10*/  IMAD.U32 R4, RZ, RZ, UR4 ;  /* 0x00000004ff047e24 */ /* 0x002fc8000f8e00ff */
[----:B------:R1:W2:Y:S03]  /*9d20*/  SYNCS.PHASECHK.TRANS64.TRYWAIT P1, [R4+URZ], R3 ;  /* 0x00000003040075a7 */ /* 0x0002a6000802017f */
[----:B--2---:R-:W-:Y:S05]  /*9d30*/  @!P1 NANOSLEEP.SYNCS 0x989680 ;  /* 0x009896800000995d */ /* 0x004fea0003900000 */
[----:B------:R-:W2:Y:S02]  /*9d40*/  @!P1 SYNCS.PHASECHK.TRANS64 P1, [R4+URZ], R3 ;  /* 0x00000003040095a7 */ /* 0x000ea4000802007f */
[----:B--2---:R-:W-:Y:S05]  /*9d50*/  @!P1 BRA `(.L_x_22) ;  /* 0xfffffffc00ec9947 */ /* 0x004fea000383ffff */
[----:B------:R-:W-:Y:S05]  /*9d60*/  BRA `(.L_x_21) ;  /* 0xffffff8400a47947 */ /* 0x000fea000383ffff */
.L_x_161:
[----:B------:R-:W-:Y:S01]  /*9d70*/  BSSY B1, `(.L_x_182) ;  /* 0x0000006000017945 */ /* 0x000fe20003800000 */
[----:B------:R-:W-:-:S07]  /*9d80*/  IMAD.MOV.U32 R15, RZ, RZ, -0x1 ;  /* 0xffffffffff0f7424 */ /* 0x000fce00078e00ff */
[----:B------:R-:W-:Y:S05]  /*9d90*/  WARPSYNC.COLLECTIVE R15, `(.L_x_183) ;  /* 0x000000000f0c7348 */ /* 0x000fea0003c00000 */
[----:B------:R-:W-:Y:S02]  /*9da0*/  ELECT P6, UR62, PT ;  /* 0x00000000003e782f */ /* 0x000fe400038c0000 */
[----:B------:R-:W-:Y:S01]  /*9db0*/  MOV R14, UR62 ;  /* 0x0000003e000e7c02 */ /* 0x000fe20008000f00 */
[----:B------:R-:W-:Y:S10]  /*9dc0*/  ENDCOLLECTIVE ;  /* 0x000000000000791b */ /* 0x000ff40003800000 */
.L_x_183:
[----:B------:R-:W-:Y:S05]  /*9dd0*/  BSYNC B1 ;  /* 0x0000000000017941 */ /* 0x000fea0003800000 */
.L_x_182:
[----:B------:R-:W-:Y:S05]  /*9de0*/  BRA `(.L_x_184) ;  /* 0xffffffec009c7947 */ /* 0x000fea000383ffff */
.L_x_164:
[----:B0-----:R0:W1:Y:S02]  /*9df0*/  SYNCS.PHASECHK.TRANS64.TRYWAIT P1, [R14+URZ+0x28], R7 ;  /* 0x000028070e0075a7 */ /* 0x001064000802017f */
[----:B-1----:R-:W-:Y:S05]  /*9e00*/  @!P1 NANOSLEEP.SYNCS 0x989680 ;  /* 0x009896800000995d */ /* 0x002fea0003900000 */
[----:B------:R-:W1:Y:S02]  /*9e10*/  @!P1 SYNCS.PHASECHK.TRANS64 P1, [R14+URZ+0x28], R7 ;  /* 0x000028070e0095a7 */ /* 0x000e64000802007f */
[----:B-1----:R-:W-:Y:S05]  /*9e20*/  @!P1 BRA `(.L_x_164) ;  /* 0xfffffffc00f09947 */ /* 0x002fea000383ffff */
[----:B------:R-:W-:Y:S05]  /*9e30*/  BRA `(.L_x_185) ;  /* 0xffffffec00d07947 */ /* 0x000fea000383ffff */
.L_x_173:
[----:B------:R-:W-:Y:S01]  /*9e40*/  BSSY B0, `(.L_x_186) ;  /* 0x0000006000007945 */ /* 0x000fe20003800000 */
[----:B------:R-:W-:-:S07]  /*9e50*/  IMAD.MOV.U32 R15, RZ, RZ, -0x1 ;  /* 0xffffffffff0f7424 */ /* 0x000fce00078e00ff */
[----:B------:R-:W-:Y:S05]  /*9e60*/  WARPSYNC.COLLECTIVE R15, `(.L_x_187) ;  /* 0x000000000f0c7348 */ /* 0x000fea0003c00000 */
[----:B------:R-:W-:Y:S02]  /*9e70*/  ELECT P6, UR62, PT ;  /* 0x00000000003e782f */ /* 0x000fe400038c0000 */
[----:B------:R-:W-:Y:S01]  /*9e80*/  MOV R14, UR62 ;  /* 0x0000003e000e7c02 */ /* 0x000fe20008000f00 */
[----:B------:R-:W-:Y:S10]  /*9e90*/  ENDCOLLECTIVE ;  /* 0x000000000000791b */ /* 0x000ff40003800000 */
.L_x_187:
[----:B------:R-:W-:Y:S05]  /*9ea0*/  BSYNC B0 ;  /* 0x0000000000007941 */ /* 0x000fea0003800000 */
.L_x_186:
[----:B------:R-:W-:Y:S05]  /*9eb0*/  BRA `(.L_x_188) ;  /* 0xfffffff800a87947 */ /* 0x000fea000383ffff */
.L_x_177:
[----:B0-----:R0:W1:Y:S02]  /*9ec0*/  SYNCS.PHASECHK.TRANS64.TRYWAIT P0, [R7+URZ], R2 ;  /* 0x00000002070075a7 */ /* 0x001064000800017f */
[----:B-1----:R-:W-:Y:S05]  /*9ed0*/  @!P0 NANOSLEEP.SYNCS 0x989680 ;  /* 0x009896800000895d */ /* 0x002fea0003900000 */
[----:B------:R-:W1:Y:S02]  /*9ee0*/  @!P0 SYNCS.PHASECHK.TRANS64 P0, [R7+URZ], R2 ;  /* 0x00000002070085a7 */ /* 0x000e64000800007f */
[----:B-1----:R-:W-:Y:S05]  /*9ef0*/  @!P0 BRA `(.L_x_177) ;  /* 0xfffffffc00f08947 */ /* 0x002fea000383ffff */
[----:B------:R-:W-:Y:S05]  /*9f00*/  BRA `(.L_x_189) ;  /* 0xfffffff800e87947 */ /* 0x000fea000383ffff */
.L_x_178:
[----:B0-----:R0:W1:Y:S02]  /*9f10*/  SYNCS.PHASECHK.TRANS64.TRYWAIT P0, [R9+URZ], R4 ;  /* 0x00000004090075a7 */ /* 0x001064000800017f */
[----:B-1----:R-:W-:Y:S05]  /*9f20*/  @!P0 NANOSLEEP.SYNCS 0x989680 ;  /* 0x009896800000895d */ /* 0x002fea0003900000 */
[----:B------:R-:W1:Y:S02]  /*9f30*/  @!P0 SYNCS.PHASECHK.TRANS64 P0, [R9+URZ], R4 ;  /* 0x00000004090085a7 */ /* 0x000e64000800007f */
[----:B-1----:R-:W-:Y:S05]  /*9f40*/  @!P0 BRA `(.L_x_178) ;  /* 0xfffffffc00f08947 */ /* 0x002fea000383ffff */
[----:B------:R-:W-:Y:S05]  /*9f50*/  BRA `(.L_x_190) ;  /* 0xfffffff800f87947 */ /* 0x000fea000383ffff */
.L_x_179:
[----:B0-----:R0:W1:Y:S02]  /*9f60*/  SYNCS.PHASECHK.TRANS64.TRYWAIT P0, [R6+URZ], R5 ;  /* 0x00000005060075a7 */ /* 0x001064000800017f */
[----:B-1----:R-:W-:Y:S05]  /*9f70*/  @!P0 NANOSLEEP.SYNCS 0x989680 ;  /* 0x009896800000895d */ /* 0x002fea0003900000 */
[----:B------:R-:W1:Y:S02]  /*9f80*/  @!P0 SYNCS.PHASECHK.TRANS64 P0, [R6+URZ], R5 ;  /* 0x00000005060085a7 */ /* 0x000e64000800007f */
[----:B-1----:R-:W-:Y:S05]  /*9f90*/  @!P0 BRA `(.L_x_179) ;  /* 0xfffffffc00f08947 */ /* 0x002fea000383ffff */
[----:B------:R-:W-:Y:S05]  /*9fa0*/  BRA `(.L_x_191) ;  /* 0xfffffffc00087947 */ /* 0x000fea000383ffff */
.L_x_180:
[----:B-1----:R1:W2:Y:S02]  /*9fb0*/  SYNCS.PHASECHK.TRANS64.TRYWAIT P0, [R9+URZ], R4 ;  /* 0x00000004090075a7 */ /* 0x0022a4000800017f */
[----:B--2---:R-:W-:Y:S05]  /*9fc0*/  @!P0 NANOSLEEP.SYNCS 0x989680 ;  /* 0x009896800000895d */ /* 0x004fea0003900000 */
[----:B------:R-:W2:Y:S02]  /*9fd0*/  @!P0 SYNCS.PHASECHK.TRANS64 P0, [R9+URZ], R4 ;  /* 0x00000004090085a7 */ /* 0x000ea4000800007f */
[----:B--2---:R-:W-:Y:S05]  /*9fe0*/  @!P0 BRA `(.L_x_180) ;  /* 0xfffffffc00f08947 */ /* 0x004fea000383ffff */
[----:B------:R-:W-:Y:S05]  /*9ff0*/  BRA `(.L_x_192) ;  /* 0xfffffffc00107947 */ /* 0x000fea000383ffff */
.L_x_193:
[----:B------:R-:W-:-:S00]  /*a000*/  BRA `(.L_x_193) ;  /* 0xfffffffc00fc7947 */ /* 0x000fc0000383ffff */
[----:B------:R-:W-:-:S00]  /*a010*/  NOP ;  /* 0x0000000000007918 */ /* 0x000fc00000000000 */
        /* <DEDUP_REMOVED lines=14> */
.L_x_194:


//--------------------- .nv.global.init           --------------------------
	.section	.nv.global.init,"aw",@progbits
.nv.global.init:
	.type		$str$22,@object
	.size		$str$22,($str$23 - $str$22)
$str$22:
        /*0000*/ 	.byte	0x6b, 0x5f, 0x74, 0x69, 0x6c, 0x65, 0x5f, 0x63, 0x6f, 0x75, 0x6e, 0x74, 0x20, 0x3e, 0x3d, 0x20
        /*0010*/ 	.byte	0x31, 0x00
	.type		$str$23,@object
	.size		$str$23,(__unnamed_1 - $str$23)
$str$23:
        /*0012*/ 	.byte	0x2f, 0x74, 0x6d, 0x70, 0x2f, 0x63, 0x75, 0x74, 0x6c, 0x61, 0x73, 0x73, 0x5f, 0x73, 0x77, 0x65
        /*0022*/ 	.byte	0x65, 0x70, 0x5f, 0x73, 0x72, 0x63, 0x2f, 0x69, 0x6e, 0x63, 0x6c, 0x75, 0x64, 0x65, 0x2f, 0x63
        /*0032*/ 	.byte	0x75, 0x74, 0x6c, 0x61, 0x73, 0x73, 0x2f, 0x67, 0x65, 0x6d, 0x6d, 0x2f, 0x63, 0x6f, 0x6c, 0x6c
        /*0042*/ 	.byte	0x65, 0x63, 0x74, 0x69, 0x76, 0x65, 0x2f, 0x73, 0x6d, 0x39, 0x30, 0x5f, 0x6d, 0x6d, 0x61, 0x5f
        /*0052*/ 	.byte	0x74, 0x6d, 0x61, 0x5f, 0x67, 0x6d, 0x6d, 0x61, 0x5f, 0x73, 0x73, 0x5f, 0x77, 0x61, 0x72, 0x70
        /*0062*/ 	.byte	0x73, 0x70, 0x65, 0x63, 0x69, 0x61, 0x6c, 0x69, 0x7a, 0x65, 0x64, 0x2e, 0x68, 0x70, 0x70, 0x00
	.type		__unnamed_1,@object
	.size		__unnamed_1,(.L_0 - __unnamed_1)
__unnamed_1:
        /*0072*/ 	.byte	0x76, 0x6f, 0x69, 0x64, 0x20, 0x63, 0x75, 0x74, 0x6c, 0x61, 0x73, 0x73, 0x3a, 0x3a, 0x67, 0x65
        /* <DEDUP_REMOVED lines=176> */
        /*0b82*/ 	.byte	0x74, 0x65, 0x3a, 0x3a, 0x69, 0x64, 0x65, 0x6e, 0x74, 0x69, 0x74, 0x79, 0x5d, 0x00
.L_0:


//--------------------- .nv.shared._ZN7cutlass13device_kernelINS_4gemm6kernel13GemmUniversalIN4cute5tupleIJiiiiEEENS1_10collective13CollectiveMmaINS1_34MainloopSm90TmaGmmaWarpSpecializedILi5ENS5_IJNS4_1CILi1EEESB_SB_EEENS1_35KernelTmaWarpSpecializedCooperativeEEENS5_IJNSA_ILi256EEENSA_ILi64EEENSA_ILi128EEEEEENS_10tfloat32_tENS5_IJlSB_lEEESJ_SK_NS4_8TiledMMAINS4_8MMA_AtomIJNS4_4SM904GMMA29MMA_64x64x8_F32TF32TF32_SS_TNILNSO_7ScaleInE1ELSQ_1EEEEEENS4_6LayoutINS5_IJNSA_ILi2EEESB_SB_EEENS5_IJSB_NSA_ILi0EEESW_EEEEENS5_IJNS4_10UnderscoreESZ_SZ_EEEEENS4_13SM90_TMA_LOADENS4_14ComposedLayoutINS4_7SwizzleILi3ELi4ELi3EEENS4_18smem_ptr_flag_bitsILi32EEENST_INS5_IJNSA_ILi8EEENSA_ILi32EEEEEENS5_IJS19_SB_EEEEEEEvNS4_8identityES12_S1D_vS1E_EENS_8epilogue10collective6detail29Sm90TmaWarpSpecializedAdapterINS1H_15DefaultEpilogueISJ_SK_SK_NS1G_6thread17LinearCombinationISJ_Li1EffLNS1L_9ScaleType4KindE0ELNS_15FloatRoundStyleE2ESJ_EENS1_15EpilogueDefaultEEEEEvvEEEEvNT_6ParamsE --------------------------
	.section	.nv.shared._ZN7cutlass13device_kernelINS_4gemm6kernel13GemmUniversalIN4cute5tupleIJiiiiEEENS1_10collective13CollectiveMmaINS1_34MainloopSm90TmaGmmaWarpSpecializedILi5ENS5_IJNS4_1CILi1EEESB_SB_EEENS1_35KernelTmaWarpSpecializedCooperativeEEENS5_IJNSA_ILi256EEENSA_ILi64EEENSA_ILi128EEEEEENS_10tfloat32_tENS5_IJlSB_lEEESJ_SK_NS4_8TiledMMAINS4_8MMA_AtomIJNS4_4SM904GMMA29MMA_64x64x8_F32TF32TF32_SS_TNILNSO_7ScaleInE1ELSQ_1EEEEEENS4_6LayoutINS5_IJNSA_ILi2EEESB_SB_EEENS5_IJSB_NSA_ILi0EEESW_EEEEENS5_IJNS4_10UnderscoreESZ_SZ_EEEEENS4_13SM90_TMA_LOADENS4_14ComposedLayoutINS4_7SwizzleILi3ELi4ELi3EEENS4_18smem_ptr_flag_bitsILi32EEENST_INS5_IJNSA_ILi8EEENSA_ILi32EEEEEENS5_IJS19_SB_EEEEEEEvNS4_8identityES12_S1D_vS1E_EENS_8epilogue10collective6detail29Sm90TmaWarpSpecializedAdapterINS1H_15DefaultEpilogueISJ_SK_SK_NS1G_6thread17LinearCombinationISJ_Li1EffLNS1L_9ScaleType4KindE0ELNS_15FloatRoundStyleE2ESJ_EENS1_15EpilogueDefaultEEEEEvvEEEEvNT_6ParamsE,"aw",@nobits
	.sectionflags	@""
	.align	16
	.zero		1024


//--------------------- .nv.shared.reserved.0     --------------------------
	.section	.nv.shared.reserved.0,"aw",@nobits
	.weak		__nv_reservedSMEM_offset_0_alias
	.size		__nv_reservedSMEM_offset_0_alias, 0, 0
	.other		__nv_reservedSMEM_offset_0_alias,@"STO_CUDA_RESERVED_SHARED STV_DEFAULT"
__nv_reservedSMEM_offset_0_alias:
	.zero		0


//--------------------- .nv.global                --------------------------
	.section	.nv.global,"aw",@nobits
.nv.global:
	.type		_ZN40_INTERNAL_128af828_4_k_cu_9155eb41_231144cute1_E,@object
	.size		_ZN40_INTERNAL_128af828_4_k_cu_9155eb41_231144cute1_E,(_ZN40_INTERNAL_128af828_4_k_cu_9155eb41_231144cuda3std3__45__cpo6cbeginE - _ZN40_INTERNAL_128af828_4_k_cu_9155eb41_231144cute1_E)
_ZN40_INTERNAL_128af828_4_k_cu_9155eb41_231144cute1_E:
	.zero		1
	.type		_ZN40_INTERNAL_128af828_4_k_cu_9155eb41_231144cuda3std3__45__cpo6cbeginE,@object
	.size		_ZN40_INTERNAL_128af828_4_k_cu_9155eb41_231144cuda3std3__45__cpo6cbeginE,(_ZN40_INTERNAL_128af828_4_k_cu_9155eb41_231144cuda3std3__48in_placeE - _ZN40_INTERNAL_128af828_4_k_cu_9155eb41_231144cuda3std3__45__cpo6cbeginE)
_ZN40_INTERNAL_128af828_4_k_cu_9155eb41_231144cuda3std3__45__cpo6cbeginE:
	.zero		1
	.type		_ZN40_INTERNAL_128af828_4_k_cu_9155eb41_231144cuda3std3__48in_placeE,@object
	.size		_ZN40_INTERNAL_128af828_4_k_cu_9155eb41_231144cuda3std3__48in_placeE,(_ZN40_INTERNAL_128af828_4_k_cu_9155eb41_231144cuda3std6ranges3__45__cpo9iter_moveE - _ZN40_INTERNAL_128af828_4_k_cu_9155eb41_231144cuda3std3__48in_placeE)
_ZN40_INTERNAL_128af828_4_k_cu_9155eb41_231144cuda3std3__48in_placeE:
	.zero		1
	.type		_ZN40_INTERNAL_128af828_4_k_cu_9155eb41_231144cuda3std6ranges3__45__cpo9iter_moveE,@object
	.size		_ZN40_INTERNAL_128af828_4_k_cu_9155eb41_231144cuda3std6ranges3__45__cpo9iter_moveE,(_ZN40_INTERNAL_128af828_4_k_cu_9155eb41_231144cuda3std3__45__cpo5beginE - _ZN40_INTERNAL_128af828_4_k_cu_9155eb41_231144cuda3std6ranges3__45__cpo9iter_moveE)
_ZN40_INTERNAL_128af828_4_k_cu_9155eb41_231144cuda3std6ranges3__45__cpo9iter_moveE:
	.zero		1
	.type		_ZN40_INTERNAL_128af828_4_k_cu_9155eb41_231144cuda3std3__45__cpo5beginE,@object
	.size		_ZN40_INTERNAL_128af828_4_k_cu_9155eb41_231144cuda3std3__45__cpo5beginE,(_ZN40_INTERNAL_128af828_4_k_cu_9155eb41_231144cuda3std3__442_GLOBAL__N__128af828_4_k_cu_9155eb41_231146ignoreE - _ZN40_INTERNAL_128af828_4_k_cu_9155eb41_231144cuda3std3__45__cpo5beginE)
_ZN40_INTERNAL_128af828_4_k_cu_9155eb41_231144cuda3std3__45__cpo5beginE:
	.zero		1
	.type		_ZN40_INTERNAL_128af828_4_k_cu_9155eb41_231144cuda3std3__442_GLOBAL__N__128af828_4_k_cu_9155eb41_231146ignoreE,@object
	.size		_ZN40_INTERNAL_128af828_4_k_cu_9155eb41_231144cuda3std3__442_GLOBAL__N__128af828_4_k_cu_9155eb41_231146ignoreE,(_ZN40_INTERNAL_128af828_4_k_cu_9155eb41_231144cute7productE - _ZN40_INTERNAL_128af828_4_k_cu_9155eb41_231144cuda3std3__442_GLOBAL__N__128af828_4_k_cu_9155eb41_231146ignoreE)
_ZN40_INTERNAL_128af828_4_k_cu_9155eb41_231144cuda3std3__442_GLOBAL__N__128af828_4_k_cu_9155eb41_231146ignoreE:
	.zero		1
	.type		_ZN40_INTERNAL_128af828_4_k_cu_9155eb41_231144cute7productE,@object
	.size		_ZN40_INTERNAL_128af828_4_k_cu_9155eb41_231144cute7productE,(_ZN40_INTERNAL_128af828_4_k_cu_9155eb41_231144cuda3std3__45__cpo3endE - _ZN40_INTERNAL_128af828_4_k_cu_9155eb41_231144cute7productE)
_ZN40_INTERNAL_128af828_4_k_cu_9155eb41_231144cute7productE:
	.zero		1
	.type		_ZN40_INTERNAL_128af828_4_k_cu_9155eb41_231144cuda3std3__45__cpo3endE,@object
	.size		_ZN40_INTERNAL_128af828_4_k_cu_9155eb41_231144cuda3std3__45__cpo3endE,(_ZN40_INTERNAL_128af828_4_k_cu_9155eb41_231144cuda3std3__419piecewise_constructE - _ZN40_INTERNAL_128af828_4_k_cu_9155eb41_231144cuda3std3__45__cpo3endE)
_ZN40_INTERNAL_128af828_4_k_cu_9155eb41_231144cuda3std3__45__cpo3endE:
	.zero		1
	.type		_ZN40_INTERNAL_128af828_4_k_cu_9155eb41_231144cuda3std3__419piecewise_constructE,@object
	.size		_ZN40_INTERNAL_128af828_4_k_cu_9155eb41_231144cuda3std3__419piecewise_constructE,(_ZN40_INTERNAL_128af828_4_k_cu_9155eb41_231144cuda3std3__45__cpo4cendE - _ZN40_INTERNAL_128af828_4_k_cu_9155eb41_231144cuda3std3__419piecewise_constructE)
_ZN40_INTERNAL_128af828_4_k_cu_9155eb41_231144cuda3std3__419piecewise_constructE:
	.zero		1
	.type		_ZN40_INTERNAL_128af828_4_k_cu_9155eb41_231144cuda3std3__45__cpo4cendE,@object
	.size		_ZN40_INTERNAL_128af828_4_k_cu_9155eb41_231144cuda3std3__45__cpo4cendE,(_ZN40_INTERNAL_128af828_4_k_cu_9155eb41_231144cuda3std6ranges3__45__cpo4swapE - _ZN40_INTERNAL_128af828_4_k_cu_9155eb41_231144cuda3std3__45__cpo4cendE)
_ZN40_INTERNAL_128af828_4_k_cu_9155eb41_231144cuda3std3__45__cpo4cendE:
	.zero		1
	.type		_ZN40_INTERNAL_128af828_4_k_cu_9155eb41_231144cuda3std6ranges3__45__cpo4swapE,@object
	.size		_ZN40_INTERNAL_128af828_4_k_cu_9155eb41_231144cuda3std6ranges3__45__cpo4swapE,(.L_8 - _ZN40_INTERNAL_128af828_4_k_cu_9155eb41_231144cuda3std6ranges3__45__cpo4swapE)
_ZN40_INTERNAL_128af828_4_k_cu_9155eb41_231144cuda3std6ranges3__45__cpo4swapE:
	.zero		1
.L_8:


//--------------------- .nv.constant0._ZN7cutlass13device_kernelINS_4gemm6kernel13GemmUniversalIN4cute5tupleIJiiiiEEENS1_10collective13CollectiveMmaINS1_34MainloopSm90TmaGmmaWarpSpecializedILi5ENS5_IJNS4_1CILi1EEESB_SB_EEENS1_35KernelTmaWarpSpecializedCooperativeEEENS5_IJNSA_ILi256EEENSA_ILi64EEENSA_ILi128EEEEEENS_10tfloat32_tENS5_IJlSB_lEEESJ_SK_NS4_8TiledMMAINS4_8MMA_AtomIJNS4_4SM904GMMA29MMA_64x64x8_F32TF32TF32_SS_TNILNSO_7ScaleInE1ELSQ_1EEEEEENS4_6LayoutINS5_IJNSA_ILi2EEESB_SB_EEENS5_IJSB_NSA_ILi0EEESW_EEEEENS5_IJNS4_10UnderscoreESZ_SZ_EEEEENS4_13SM90_TMA_LOADENS4_14ComposedLayoutINS4_7SwizzleILi3ELi4ELi3EEENS4_18smem_ptr_flag_bitsILi32EEENST_INS5_IJNSA_ILi8EEENSA_ILi32EEEEEENS5_IJS19_SB_EEEEEEEvNS4_8identityES12_S1D_vS1E_EENS_8epilogue10collective6detail29Sm90TmaWarpSpecializedAdapterINS1H_15DefaultEpilogueISJ_SK_SK_NS1G_6thread17LinearCombinationISJ_Li1EffLNS1L_9ScaleType4KindE0ELNS_15FloatRoundStyleE2ESJ_EENS1_15EpilogueDefaultEEEEEvvEEEEvNT_6ParamsE --------------------------
	.section	.nv.constant0._ZN7cutlass13device_kernelINS_4gemm6kernel13GemmUniversalIN4cute5tupleIJiiiiEEENS1_10collective13CollectiveMmaINS1_34MainloopSm90TmaGmmaWarpSpecializedILi5ENS5_IJNS4_1CILi1EEESB_SB_EEENS1_35KernelTmaWarpSpecializedCooperativeEEENS5_IJNSA_ILi256EEENSA_ILi64EEENSA_ILi128EEEEEENS_10tfloat32_tENS5_IJlSB_lEEESJ_SK_NS4_8TiledMMAINS4_8MMA_AtomIJNS4_4SM904GMMA29MMA_64x64x8_F32TF32TF32_SS_TNILNSO_7ScaleInE1ELSQ_1EEEEEENS4_6LayoutINS5_IJNSA_ILi2EEESB_SB_EEENS5_IJSB_NSA_ILi0EEESW_EEEEENS5_IJNS4_10UnderscoreESZ_SZ_EEEEENS4_13SM90_TMA_LOADENS4_14ComposedLayoutINS4_7SwizzleILi3ELi4ELi3EEENS4_18smem_ptr_flag_bitsILi32EEENST_INS5_IJNSA_ILi8EEENSA_ILi32EEEEEENS5_IJS19_SB_EEEEEEEvNS4_8identityES12_S1D_vS1E_EENS_8epilogue10collective6detail29Sm90TmaWarpSpecializedAdapterINS1H_15DefaultEpilogueISJ_SK_SK_NS1G_6thread17LinearCombinationISJ_Li1EffLNS1L_9ScaleType4KindE0ELNS_15FloatRoundStyleE2ESJ_EENS1_15EpilogueDefaultEEEEEvvEEEEvNT_6ParamsE,"a",@progbits
	.sectionflags	@""
	.align	4
.nv.constant0._ZN7cutlass13device_kernelINS_4gemm6kernel13GemmUniversalIN4cute5tupleIJiiiiEEENS1_10collective13CollectiveMmaINS1_34MainloopSm90TmaGmmaWarpSpecializedILi5ENS5_IJNS4_1CILi1EEESB_SB_EEENS1_35KernelTmaWarpSpecializedCooperativeEEENS5_IJNSA_ILi256EEENSA_ILi64EEENSA_ILi128EEEEEENS_10tfloat32_tENS5_IJlSB_lEEESJ_SK_NS4_8TiledMMAINS4_8MMA_AtomIJNS4_4SM904GMMA29MMA_64x64x8_F32TF32TF32_SS_TNILNSO_7ScaleInE1ELSQ_1EEEEEENS4_6LayoutINS5_IJNSA_ILi2EEESB_SB_EEENS5_IJSB_NSA_ILi0EEESW_EEEEENS5_IJNS4_10UnderscoreESZ_SZ_EEEEENS4_13SM90_TMA_LOADENS4_14ComposedLayoutINS4_7SwizzleILi3ELi4ELi3EEENS4_18smem_ptr_flag_bitsILi32EEENST_INS5_IJNSA_ILi8EEENSA_ILi32EEEEEENS5_IJS19_SB_EEEEEEEvNS4_8identityES12_S1D_vS1E_EENS_8epilogue10collective6detail29Sm90TmaWarpSpecializedAdapterINS1H_15DefaultEpilogueISJ_SK_SK_NS1G_6thread17LinearCombinationISJ_Li1EffLNS1L_9ScaleType4KindE0ELNS_15FloatRoundStyleE2ESJ_EENS1_15EpilogueDefaultEEEEEvvEEEEvNT_6ParamsE:
	.zero		1664


//--------------------- SYMBOLS --------------------------

	.type		.nv.reservedSmem.offset0,@object
	.size		.nv.reservedSmem.offset0,0x4
	.type		__assertfail,@function
